	.target	sm_100a

	.elftype	@"ET_EXEC"


//--------------------- .note.nv.tkinfo           --------------------------
	.section	.note.nv.tkinfo,"",@"SHT_NOTE"
	.sectionflags	@"SHF_NOTE_NV_TKINFO"
	.tkinfo
        /*0018*/ 	.word	0x00000081
        /*0030*/ 	.string	""
        /*0030*/ 	.string	"ptxas-blackwell"
        /*0030*/ 	.string	"Cuda compilation tools, release 12.9, V12.9.86"
        /*0030*/ 	.string	"Build cuda_12.9.r12.9/compiler.36037853_0"
        /*0030*/ 	.string	"-v  -suppress-debug-info  -lineinfo  -arch sm_100a "



//--------------------- .note.nv.cuver            --------------------------
	.section	.note.nv.cuver,"",@"SHT_NOTE"
	.sectionflags	@"SHF_NOTE_NV_CUVER"
        /*0018*/ 	.short	0x0001
        /*001a*/ 	.short	0x0064
        /*001c*/ 	.short	0x0001
        /*001e*/ 	.short	0x0000
        /*0020*/ 	.short	0x0001
        /*0022*/ 	.short	0x0000


//--------------------- .nv.info                  --------------------------
	.section	.nv.info,"",@"SHT_CUDA_INFO"
	.align	4


	//----- nvinfo : EIATTR_REGCOUNT
	.align		4
        /*0000*/ 	.byte	0x04, 0x2f
        /*0002*/ 	.short	(.L_4 - .L_3)
	.align		4
.L_3:
        /*0004*/ 	.word	index@(gluon_tcgen05)
        /*0008*/ 	.word	0x00000047


	//----- nvinfo : EIATTR_FRAME_SIZE
	.align		4
.L_4:
        /*000c*/ 	.byte	0x04, 0x11
        /*000e*/ 	.short	(.L_6 - .L_5)
	.align		4
.L_5:
        /*0010*/ 	.word	index@($__internal_2_$__cuda_sm10x_tcgen05_guardrail_trap_unallocated_columns_being_dealloced)
        /*0014*/ 	.word	0x00000000


	//----- nvinfo : EIATTR_FRAME_SIZE
	.align		4
.L_6:
        /*0018*/ 	.byte	0x04, 0x11
        /*001a*/ 	.short	(.L_8 - .L_7)
	.align		4
.L_7:
        /*001c*/ 	.word	index@($__internal_1_$__cuda_sm10x_tcgen05_guardrail_trap_phase_invalid_during_alloc)
        /*0020*/ 	.word	0x00000000


	//----- nvinfo : EIATTR_FRAME_SIZE
	.align		4
.L_8:
        /*0024*/ 	.byte	0x04, 0x11
        /*0026*/ 	.short	(.L_10 - .L_9)
	.align		4
.L_9:
        /*0028*/ 	.word	index@($__internal_0_$__cuda_sm10x_tcgen05_guardrail_trap_col_being_dealloced_not_returned_by_alloc)
        /*002c*/ 	.word	0x00000000


	//----- nvinfo : EIATTR_FRAME_SIZE
	.align		4
.L_10:
        /*0030*/ 	.byte	0x04, 0x11
        /*0032*/ 	.short	(.L_12 - .L_11)
	.align		4
.L_11:
        /*0034*/ 	.word	index@(gluon_tcgen05)
        /*0038*/ 	.word	0x00000000


	//----- nvinfo : EIATTR_MIN_STACK_SIZE
	.align		4
.L_12:
        /*003c*/ 	.byte	0x04, 0x12
        /*003e*/ 	.short	(.L_14 - .L_13)
	.align		4
.L_13:
        /*0040*/ 	.word	index@(gluon_tcgen05)
        /*0044*/ 	.word	0x00000000
.L_14:


//--------------------- .nv.info.gluon_tcgen05    --------------------------
	.section	.nv.info.gluon_tcgen05,"",@"SHT_CUDA_INFO"
	.sectionflags	@""
	.align	4


	//----- nvinfo : EIATTR_CUDA_API_VERSION
	.align		4
        /*0000*/ 	.byte	0x04, 0x37
        /*0002*/ 	.short	(.L_16 - .L_15)
.L_15:
        /*0004*/ 	.word	0x00000081


	//----- nvinfo : EIATTR_KPARAM_INFO
	.align		4
.L_16:
        /*0008*/ 	.byte	0x04, 0x17
        /*000a*/ 	.short	(.L_18 - .L_17)
.L_17:
        /*000c*/ 	.word	0x00000000
        /*0010*/ 	.short	0x000a
        /*0012*/ 	.short	0x0048
        /*0014*/ 	.byte	0x00, 0xf4, 0x21, 0x00


	//----- nvinfo : EIATTR_KPARAM_INFO
	.align		4
.L_18:
        /*0018*/ 	.byte	0x04, 0x17
        /*001a*/ 	.short	(.L_20 - .L_19)
.L_19:
        /*001c*/ 	.word	0x00000000
        /*0020*/ 	.short	0x0009
        /*0022*/ 	.short	0x0040
        /*0024*/ 	.byte	0x00, 0xf4, 0x21, 0x00


	//----- nvinfo : EIATTR_KPARAM_INFO
	.align		4
.L_20:
        /*0028*/ 	.byte	0x04, 0x17
        /*002a*/ 	.short	(.L_22 - .L_21)
.L_21:
        /*002c*/ 	.word	0x00000000
        /*0030*/ 	.short	0x0008
        /*0032*/ 	.short	0x0038
        /*0034*/ 	.byte	0x00, 0xf0, 0x21, 0x00


	//----- nvinfo : EIATTR_KPARAM_INFO
	.align		4
.L_22:
        /*0038*/ 	.byte	0x04, 0x17
        /*003a*/ 	.short	(.L_24 - .L_23)
.L_23:
        /*003c*/ 	.word	0x00000000
        /*0040*/ 	.short	0x0007
        /*0042*/ 	.short	0x0030
        /*0044*/ 	.byte	0x00, 0xf0, 0x21, 0x00


	//----- nvinfo : EIATTR_KPARAM_INFO
	.align		4
.L_24:
        /*0048*/ 	.byte	0x04, 0x17
        /*004a*/ 	.short	(.L_26 - .L_25)
.L_25:
        /*004c*/ 	.word	0x00000000
        /*0050*/ 	.short	0x0006
        /*0052*/ 	.short	0x0028
        /*0054*/ 	.byte	0x00, 0xf0, 0x21, 0x00


	//----- nvinfo : EIATTR_KPARAM_INFO
	.align		4
.L_26:
        /*0058*/ 	.byte	0x04, 0x17
        /*005a*/ 	.short	(.L_28 - .L_27)
.L_27:
        /*005c*/ 	.word	0x00000000
        /*0060*/ 	.short	0x0005
        /*0062*/ 	.short	0x0020
        /*0064*/ 	.byte	0x00, 0xf0, 0x11, 0x00


	//----- nvinfo : EIATTR_KPARAM_INFO
	.align		4
.L_28:
        /*0068*/ 	.byte	0x04, 0x17
        /*006a*/ 	.short	(.L_30 - .L_29)
.L_29:
        /*006c*/ 	.word	0x00000000
        /*0070*/ 	.short	0x0004
        /*0072*/ 	.short	0x001c
        /*0074*/ 	.byte	0x00, 0xf0, 0x11, 0x00


	//----- nvinfo : EIATTR_KPARAM_INFO
	.align		4
.L_30:
        /*0078*/ 	.byte	0x04, 0x17
        /*007a*/ 	.short	(.L_32 - .L_31)
.L_31:
        /*007c*/ 	.word	0x00000000
        /*0080*/ 	.short	0x0003
        /*0082*/ 	.short	0x0018
        /*0084*/ 	.byte	0x00, 0xf0, 0x11, 0x00


	//----- nvinfo : EIATTR_KPARAM_INFO
	.align		4
.L_32:
        /*0088*/ 	.byte	0x04, 0x17
        /*008a*/ 	.short	(.L_34 - .L_33)
.L_33:
        /*008c*/ 	.word	0x00000000
        /*0090*/ 	.short	0x0002
        /*0092*/ 	.short	0x0010
        /*0094*/ 	.byte	0x00, 0xf4, 0x21, 0x00


	//----- nvinfo : EIATTR_KPARAM_INFO
	.align		4
.L_34:
        /*0098*/ 	.byte	0x04, 0x17
        /*009a*/ 	.short	(.L_36 - .L_35)
.L_35:
        /*009c*/ 	.word	0x00000000
        /*00a0*/ 	.short	0x0001
        /*00a2*/ 	.short	0x0008
        /*00a4*/ 	.byte	0x00, 0xf4, 0x21, 0x00


	//----- nvinfo : EIATTR_KPARAM_INFO
	.align		4
.L_36:
        /*00a8*/ 	.byte	0x04, 0x17
        /*00aa*/ 	.short	(.L_38 - .L_37)
.L_37:
        /*00ac*/ 	.word	0x00000000
        /*00b0*/ 	.short	0x0000
        /*00b2*/ 	.short	0x0000
        /*00b4*/ 	.byte	0x00, 0xf4, 0x21, 0x00


	//----- nvinfo : EIATTR_AT_ENTRY_FRAGMENTS
	.align		4
.L_38:
        /*00b8*/ 	.byte	0x04, 0x4f
        /*00ba*/ 	.short	(.L_40 - .L_39)


	//   ....[0]....
.L_39:
        /*00bc*/ 	.word	0x00000004


	//----- nvinfo : EIATTR_RESERVED_SMEM_USED
	.align		4
.L_40:
        /*00c0*/ 	.byte	0x01, 0x41
	.zero		2


	//----- nvinfo : EIATTR_SPARSE_MMA_MASK
	.align		4
        /*00c4*/ 	.byte	0x03, 0x50
        /*00c6*/ 	.short	0x0000


	//----- nvinfo : EIATTR_TCGEN05_1CTA_USED
	.align		4
        /*00c8*/ 	.byte	0x01, 0x51
	.zero		2


	//----- nvinfo : EIATTR_MAXREG_COUNT
	.align		4
        /*00cc*/ 	.byte	0x03, 0x1b
        /*00ce*/ 	.short	0x00ff


	//----- nvinfo : EIATTR_NUM_BARRIERS
	.align		4
        /*00d0*/ 	.byte	0x02, 0x4c
        /*00d2*/ 	.byte	0x01
	.zero		1


	//----- nvinfo : EIATTR_INT_WARP_WIDE_INSTR_OFFSETS
	.align		4
        /*00d4*/ 	.byte	0x04, 0x31
        /*00d6*/ 	.short	(.L_42 - .L_41)


	//   ....[0]....
.L_41:
        /*00d8*/ 	.word	0x00001620


	//   ....[1]....
        /*00dc*/ 	.word	0x00001640


	//   ....[2]....
        /*00e0*/ 	.word	0x000016c0


	//   ....[3]....
        /*00e4*/ 	.word	0x000019c0


	//   ....[4]....
        /*00e8*/ 	.word	0x000019d0


	//   ....[5]....
        /*00ec*/ 	.word	0x00001a30


	//   ....[6]....
        /*00f0*/ 	.word	0x00001a40


	//   ....[7]....
        /*00f4*/ 	.word	0x00001bf0


	//   ....[8]....
        /*00f8*/ 	.word	0x00001c00


	//   ....[9]....
        /*00fc*/ 	.word	0x00001d90


	//   ....[10]....
        /*0100*/ 	.word	0x00001dc0


	//   ....[11]....
        /*0104*/ 	.word	0x00001de0


	//   ....[12]....
        /*0108*/ 	.word	0x00001e20


	//   ....[13]....
        /*010c*/ 	.word	0x00001fc0


	//   ....[14]....
        /*0110*/ 	.word	0x00001fd0


	//   ....[15]....
        /*0114*/ 	.word	0x00002350


	//   ....[16]....
        /*0118*/ 	.word	0x00002360


	//   ....[17]....
        /*011c*/ 	.word	0x000027d0


	//   ....[18]....
        /*0120*/ 	.word	0x00002820


	//----- nvinfo : EIATTR_COOP_GROUP_MASK_REGIDS
	.align		4
.L_42:
        /*0124*/ 	.byte	0x04, 0x29
        /*0126*/ 	.short	(.L_44 - .L_43)


	//   ....[0]....
.L_43:
        /*0128*/ 	.word	0xffffffff


	//   ....[1]....
        /*012c*/ 	.word	0xffffffff


	//   ....[2]....
        /*0130*/ 	.word	0xffffffff


	//   ....[3]....
        /*0134*/ 	.word	0xffffffff


	//   ....[4]....
        /*0138*/ 	.word	0xffffffff


	//   ....[5]....
        /*013c*/ 	.word	0xffffffff


	//   ....[6]....
        /*0140*/ 	.word	0xffffffff


	//   ....[7]....
        /*0144*/ 	.word	0xffffffff


	//   ....[8]....
        /*0148*/ 	.word	0xffffffff


	//   ....[9]....
        /*014c*/ 	.word	0xffffffff


	//----- nvinfo : EIATTR_COOP_GROUP_INSTR_OFFSETS
	.align		4
.L_44:
        /*0150*/ 	.byte	0x04, 0x28
        /*0152*/ 	.short	(.L_46 - .L_45)


	//   ....[0]....
.L_45:
        /*0154*/ 	.word	0x00000050


	//   ....[1]....
        /*0158*/ 	.word	0x00000310


	//   ....[2]....
        /*015c*/ 	.word	0x000004f0


	//   ....[3]....
        /*0160*/ 	.word	0x000009a0


	//   ....[4]....
        /*0164*/ 	.word	0x00000ae0


	//   ....[5]....
        /*0168*/ 	.word	0x00000f50


	//   ....[6]....
        /*016c*/ 	.word	0x00001090


	//   ....[7]....
        /*0170*/ 	.word	0x000014e0


	//   ....[8]....
        /*0174*/ 	.word	0x00002660


	//   ....[9]....
        /*0178*/ 	.word	0x000028d0


	//----- nvinfo : EIATTR_VRC_CTA_INIT_COUNT
	.align		4
.L_46:
        /*017c*/ 	.byte	0x02, 0x4a
        /*017e*/ 	.byte	0x80
	.zero		1


	//----- nvinfo : EIATTR_MBARRIER_INSTR_OFFSETS
	.align		4
        /*0180*/ 	.byte	0x04, 0x39
        /*0182*/ 	.short	(.L_48 - .L_47)


	//   ....[0]....
.L_47:
        /*0184*/ 	.word	0x000016e0
        /*0188*/ 	.word	0x000000ff
        /*018c*/ 	.word	0x00007800
        /*0190*/ 	.short	0x0100
        /*0192*/ 	.byte	0x08
	.zero		1


	//   ....[1]....
        /*0194*/ 	.word	0x000016f0
        /*0198*/ 	.word	0x000000ff
        /*019c*/ 	.word	0x00007820
        /*01a0*/ 	.short	0x0100
        /*01a2*/ 	.byte	0x08
	.zero		1


	//   ....[2]....
        /*01a4*/ 	.word	0x000017a0
        /*01a8*/ 	.word	0x000000ff
        /*01ac*/ 	.word	0x00007808
        /*01b0*/ 	.short	0x0100
        /*01b2*/ 	.byte	0x08
	.zero		1


	//   ....[3]....
        /*01b4*/ 	.word	0x000017b0
        /*01b8*/ 	.word	0x000000ff
        /*01bc*/ 	.word	0x00007828
        /*01c0*/ 	.short	0x0100
        /*01c2*/ 	.byte	0x08
	.zero		1


	//   ....[4]....
        /*01c4*/ 	.word	0x000018c0
        /*01c8*/ 	.word	0x000000ff
        /*01cc*/ 	.word	0x00007810
        /*01d0*/ 	.short	0x0100
        /*01d2*/ 	.byte	0x08
	.zero		1


	//   ....[5]....
        /*01d4*/ 	.word	0x000018d0
        /*01d8*/ 	.word	0x000000ff
        /*01dc*/ 	.word	0x00007830
        /*01e0*/ 	.short	0x0100
        /*01e2*/ 	.byte	0x08
	.zero		1


	//   ....[6]....
        /*01e4*/ 	.word	0x00001ad0
        /*01e8*/ 	.word	0x000000ff
        /*01ec*/ 	.word	0x00007800
        /*01f0*/ 	.short	0x010a
        /*01f2*/ 	.byte	0x08
	.zero		1


	//   ....[7]....
        /*01f4*/ 	.word	0x00001c50
        /*01f8*/ 	.word	0x000000ff
        /*01fc*/ 	.word	0x00007820
        /*0200*/ 	.short	0x010a
        /*0202*/ 	.byte	0x08
	.zero		1


	//   ....[8]....
        /*0204*/ 	.word	0x00001ea0
        /*0208*/ 	.word	0x000000ff
        /*020c*/ 	.word	0x00007800
        /*0210*/ 	.short	0x010a
        /*0212*/ 	.byte	0x10
	.zero		1


	//   ....[9]....
        /*0214*/ 	.word	0x00002010
        /*0218*/ 	.word	0x000000ff
        /*021c*/ 	.word	0x00007820
        /*0220*/ 	.short	0x010a
        /*0222*/ 	.byte	0x10
	.zero		1


	//   ....[10]....
        /*0224*/ 	.word	0x000020f0
        /*0228*/ 	.word	0x000000ff
        /*022c*/ 	.word	0x00007800
        /*0230*/ 	.short	0x0108
        /*0232*/ 	.byte	0x08
	.zero		1


	//   ....[11]....
        /*0234*/ 	.word	0x00002100
        /*0238*/ 	.word	0x000000ff
        /*023c*/ 	.word	0x00007820
        /*0240*/ 	.short	0x0108
        /*0242*/ 	.byte	0x08
	.zero		1


	//   ....[12]....
        /*0244*/ 	.word	0x00002150
        /*0248*/ 	.word	0x000000ff
        /*024c*/ 	.word	0x00007808
        /*0250*/ 	.short	0x0108
        /*0252*/ 	.byte	0x08
	.zero		1


	//   ....[13]....
        /*0254*/ 	.word	0x00002160
        /*0258*/ 	.word	0x000000ff
        /*025c*/ 	.word	0x00007828
        /*0260*/ 	.short	0x0108
        /*0262*/ 	.byte	0x08
	.zero		1


	//   ....[14]....
        /*0264*/ 	.word	0x000021b0
        /*0268*/ 	.word	0x000000ff
        /*026c*/ 	.word	0x00007810
        /*0270*/ 	.short	0x0108
        /*0272*/ 	.byte	0x08
	.zero		1


	//   ....[15]....
        /*0274*/ 	.word	0x000021c0
        /*0278*/ 	.word	0x000000ff
        /*027c*/ 	.word	0x00007830
        /*0280*/ 	.short	0x0108
        /*0282*/ 	.byte	0x08
	.zero		1


	//   ....[16]....
        /*0284*/ 	.word	0x000028f0
        /*0288*/ 	.word	0x000000ff
        /*028c*/ 	.word	0x00007800
        /*0290*/ 	.short	0x010a
        /*0292*/ 	.byte	0x08
	.zero		1


	//   ....[17]....
        /*0294*/ 	.word	0x00002920
        /*0298*/ 	.word	0x000000ff
        /*029c*/ 	.word	0x00007820
        /*02a0*/ 	.short	0x010a
        /*02a2*/ 	.byte	0x08
	.zero		1


	//   ....[18]....
        /*02a4*/ 	.word	0x00002950
        /*02a8*/ 	.word	0x000000ff
        /*02ac*/ 	.word	0x00007800
        /*02b0*/ 	.short	0x010a
        /*02b2*/ 	.byte	0x10
	.zero		1


	//   ....[19]....
        /*02b4*/ 	.word	0x00002980
        /*02b8*/ 	.word	0x000000ff
        /*02bc*/ 	.word	0x00007820
        /*02c0*/ 	.short	0x010a
        /*02c2*/ 	.byte	0x10
	.zero		1


	//----- nvinfo : EIATTR_NUM_MBARRIERS
	.align		4
.L_48:
        /*02c4*/ 	.byte	0x03, 0x38
        /*02c6*/ 	.short	0x0006


	//----- nvinfo : EIATTR_EXIT_INSTR_OFFSETS
	.align		4
        /*02c8*/ 	.byte	0x04, 0x1c
        /*02ca*/ 	.short	(.L_50 - .L_49)


	//   ....[0]....
.L_49:
        /*02cc*/ 	.word	0x000028e0


	//----- nvinfo : EIATTR_REQNTID
	.align		4
.L_50:
        /*02d0*/ 	.byte	0x04, 0x10
        /*02d2*/ 	.short	(.L_52 - .L_51)
.L_51:
        /*02d4*/ 	.word	0x00000100
        /*02d8*/ 	.word	0x00000001
        /*02dc*/ 	.word	0x00000001


	//----- nvinfo : EIATTR_CRS_STACK_SIZE
	.align		4
.L_52:
        /*02e0*/ 	.byte	0x04, 0x1e
        /*02e2*/ 	.short	(.L_54 - .L_53)
.L_53:
        /*02e4*/ 	.word	0x00000000


	//----- nvinfo : EIATTR_CBANK_PARAM_SIZE
	.align		4
.L_54:
        /*02e8*/ 	.byte	0x03, 0x19
        /*02ea*/ 	.short	0x0050


	//----- nvinfo : EIATTR_PARAM_CBANK
	.align		4
        /*02ec*/ 	.byte	0x04, 0x0a
        /*02ee*/ 	.short	(.L_56 - .L_55)
	.align		4
.L_55:
        /*02f0*/ 	.word	index@(.nv.constant0.gluon_tcgen05)
        /*02f4*/ 	.short	0x0380
        /*02f6*/ 	.short	0x0050


	//----- nvinfo : EIATTR_SW_WAR
	.align		4
.L_56:
        /*02f8*/ 	.byte	0x04, 0x36
        /*02fa*/ 	.short	(.L_58 - .L_57)
.L_57:
        /*02fc*/ 	.word	0x00000008
.L_58:


//--------------------- .nv.compat                --------------------------
	.section	.nv.compat,"",@"SHT_CUDA_COMPAT_INFO"
	.align	4
        /*0000*/ 	.byte	0x02, 0x02, 0x02, 0x00, 0x02, 0x05, 0x05, 0x00, 0x02, 0x03, 0x03, 0x00, 0x02, 0x06, 0x01, 0x00


//--------------------- .nv.callgraph             --------------------------
	.section	.nv.callgraph,"",@"SHT_CUDA_CALLGRAPH"
	.align	4
	.sectionentsize	8
	.align		4
        /*0000*/ 	.word	0x00000000
	.align		4
        /*0004*/ 	.word	0xffffffff
	.align		4
        /*0008*/ 	.word	0x00000000
	.align		4
        /*000c*/ 	.word	0xfffffffe
	.align		4
        /*0010*/ 	.word	0x00000000
	.align		4
        /*0014*/ 	.word	0xfffffffd
	.align		4
        /*0018*/ 	.word	0x00000000
	.align		4
        /*001c*/ 	.word	0xfffffffc


//--------------------- .text.gluon_tcgen05       --------------------------
	.section	.text.gluon_tcgen05,"ax",@progbits
	.align	128
        .global         gluon_tcgen05
        .type           gluon_tcgen05,@function
        .size           gluon_tcgen05,(.L_x_81 - gluon_tcgen05)
        .other          gluon_tcgen05,@"STO_CUDA_ENTRY STV_DEFAULT"
gluon_tcgen05:
.text.gluon_tcgen05:
[----:B------:R-:W1:Y:S01]  /*0000*/  LDC R1, c[0x0][0x37c] ;  /* 0x0000df00ff017b82 */ /* 0x000e620000000800 */
[----:B------:R-:W2:Y:S02]  /*0010*/  S2R R0, SR_TID.X ;  /* 0x0000000000007919 */ /* 0x000ea40000002100 */
[----:B--2---:R-:W-:-:S13]  /*0020*/  ISETP.GE.U32.AND P2, PT, R0, 0x20, PT ;  /* 0x000000200000780c */ /* 0x004fda0003f46070 */
[----:B------:R-:W-:Y:S05]  /*0030*/  @P2 BRA `(.L_x_0) ;  /* 0x0000000000b82947 */ /* 0x000fea0003800000 */
[----:B------:R-:W2:Y:S01]  /*0040*/  S2UR UR6, SR_CgaCtaId ;  /* 0x00000000000679c3 */ /* 0x000ea20000008800 */
[----:B------:R-:W-:Y:S01]  /*0050*/  NOP ;  /* 0x0000000000007918 */ /* 0x000fe20000000000 */
[----:B------:R-:W-:Y:S02]  /*0060*/  UMOV UR4, 0x40 ;  /* 0x0000004000047882 */ /* 0x000fe40000000000 */
[----:B--2---:R-:W-:-:S09]  /*0070*/  ULEA UR4, UR6, UR4, 0x18 ;  /* 0x0000000406047291 */ /* 0x004fd2000f8ec0ff */
[----:B------:R-:W2:Y:S01]  /*0080*/  LDS.U8 R2, [UR4] ;  /* 0x00000004ff027984 */ /* 0x000ea20008000000 */
[----:B------:R-:W-:Y:S02]  /*0090*/  UMOV UR4, 0x400 ;  /* 0x0000040000047882 */ /* 0x000fe40000000000 */
[----:B------:R-:W-:Y:S01]  /*00a0*/  ULEA UR4, UR6, UR4, 0x18 ;  /* 0x0000000406047291 */ /* 0x000fe2000f8ec0ff */
[----:B--2---:R-:W-:-:S13]  /*00b0*/  ISETP.NE.AND P0, PT, R2, RZ, PT ;  /* 0x000000ff0200720c */ /* 0x004fda0003f05270 */
[----:B------:R-:W-:Y:S05]  /*00c0*/  @P0 BRA `(.L_x_1) ;  /* 0x00000000007c0947 */ /* 0x000fea0003800000 */
[----:B------:R-:W-:-:S13]  /*00d0*/  ELECT P0, URZ, PT ;  /* 0x0000000000ff782f */ /* 0x000fda0003800000 */
[----:B------:R-:W-:Y:S05]  /*00e0*/  @!P0 BRA `(.L_x_2) ;  /* 0x0000000000848947 */ /* 0x000fea0003800000 */
[----:B------:R-:W-:Y:S01]  /*00f0*/  UMOV UR5, 0x8 ;  /* 0x0000000800057882 */ /* 0x000fe20000000000 */
[----:B------:R-:W-:Y:S02]  /*0100*/  IMAD.MOV.U32 R5, RZ, RZ, 0x1 ;  /* 0x00000001ff057424 */ /* 0x000fe400078e00ff */
[----:B------:R-:W-:Y:S02]  /*0110*/  IMAD.MOV.U32 R3, RZ, RZ, 0xff ;  /* 0x000000ffff037424 */ /* 0x000fe400078e00ff */
[----:B------:R-:W-:Y:S04]  /*0120*/  DEPBAR.LE SB2, 0x36 ;  /* 0x0000ad800000791a */ /* 0x000fe80000000000 */
[----:B------:R-:W2:Y:S02]  /*0130*/  UTCATOMSWS.FIND_AND_SET.ALIGN UP0, UR5, UR5 ;  /* 0x00000005000575e3 */ /* 0x000ea40008000800 */
[----:B--2---:R-:W-:-:S04]  /*0140*/  PLOP3.LUT P0, PT, PT, PT, UP0, 0x80, 0x8 ;  /* 0x000000000008781c */ /* 0x004fc80003f0f008 */
[----:B------:R-:W-:-:S04]  /*0150*/  SEL R2, RZ, 0xffffffff, !P0 ;  /* 0xffffffffff027807 */ /* 0x000fc80004000000 */
[----:B------:R-:W-:Y:S01]  /*0160*/  ISETP.NE.AND P0, PT, R2, RZ, PT ;  /* 0x000000ff0200720c */ /* 0x000fe20003f05270 */
[----:B------:R-:W-:-:S12]  /*0170*/  IMAD.U32 R2, RZ, RZ, UR5 ;  /* 0x00000005ff027e24 */ /* 0x000fd8000f8e00ff */
[----:B------:R-:W-:Y:S05]  /*0180*/  @P0 BRA `(.L_x_3) ;  /* 0x0000000000240947 */ /* 0x000fea0003800000 */
.L_x_4:
[----:B------:R-:W-:Y:S05]  /*0190*/  NANOSLEEP 0x64 ;  /* 0x000000640000795d */ /* 0x000fea0003800000 */
[----:B------:R-:W-:-:S05]  /*01a0*/  UMOV UR5, 0x8 ;  /* 0x0000000800057882 */ /* 0x000fca0000000000 */
[----:B------:R-:W-:Y:S04]  /*01b0*/  DEPBAR.LE SB2, 0x36 ;  /* 0x0000ad800000791a */ /* 0x000fe80000000000 */
[----:B------:R-:W2:Y:S02]  /*01c0*/  UTCATOMSWS.FIND_AND_SET.ALIGN UP0, UR5, UR5 ;  /* 0x00000005000575e3 */ /* 0x000ea40008000800 */
[----:B--2---:R-:W-:-:S04]  /*01d0*/  PLOP3.LUT P0, PT, PT, PT, UP0, 0x80, 0x8 ;  /* 0x000000000008781c */ /* 0x004fc80003f0f008 */
[----:B------:R-:W-:-:S04]  /*01e0*/  SEL R2, RZ, 0xffffffff, !P0 ;  /* 0xffffffffff027807 */ /* 0x000fc80004000000 */
[----:B------:R-:W-:Y:S01]  /*01f0*/  ISETP.NE.AND P0, PT, R2, RZ, PT ;  /* 0x000000ff0200720c */ /* 0x000fe20003f05270 */
[----:B------:R-:W-:-:S12]  /*0200*/  IMAD.U32 R2, RZ, RZ, UR5 ;  /* 0x00000005ff027e24 */ /* 0x000fd8000f8e00ff */
[----:B------:R-:W-:Y:S05]  /*0210*/  @!P0 BRA `(.L_x_4) ;  /* 0xfffffffc00dc8947 */ /* 0x000fea000383ffff */
.L_x_3:
[C---:B------:R-:W-:Y:S01]  /*0220*/  VIADD R4, R2.reuse, 0x10 ;  /* 0x0000001002047836 */ /* 0x040fe20000000000 */
[----:B------:R-:W-:Y:S01]  /*0230*/  UMOV UR5, 0x50 ;  /* 0x0000005000057882 */ /* 0x000fe20000000000 */
[----:B------:R-:W-:Y:S01]  /*0240*/  SHF.L.U32 R3, R3, R2, RZ ;  /* 0x0000000203037219 */ /* 0x000fe200000006ff */
[----:B------:R-:W-:Y:S01]  /*0250*/  ULEA UR5, UR6, UR5, 0x18 ;  /* 0x0000000506057291 */ /* 0x000fe2000f8ec0ff */
[----:B------:R-:W-:Y:S01]  /*0260*/  IMAD.SHL.U32 R2, R2, 0x20, RZ ;  /* 0x0000002002027824 */ /* 0x000fe200078e00ff */
[----:B------:R-:W-:-:S04]  /*0270*/  SHF.L.U32 R4, R5, R4, RZ ;  /* 0x0000000405047219 */ /* 0x000fc800000006ff */
[----:B------:R-:W-:-:S05]  /*0280*/  LOP3.LUT R3, R4, R3, RZ, 0xfc, !PT ;  /* 0x0000000304037212 */ /* 0x000fca00078efcff */
[----:B------:R2:W-:Y:S04]  /*0290*/  ATOMS.OR RZ, [UR5], R3 ;  /* 0x00000003ffff798c */ /* 0x0005e8000b000005 */
[----:B------:R2:W-:Y:S01]  /*02a0*/  STS [UR4], R2 ;  /* 0x00000002ff007988 */ /* 0x0005e20008000804 */
[----:B------:R-:W-:Y:S05]  /*02b0*/  BRA `(.L_x_2) ;  /* 0x0000000000107947 */ /* 0x000fea0003800000 */
.L_x_1:
[----:B------:R-:W-:Y:S01]  /*02c0*/  IMAD.MOV.U32 R3, RZ, RZ, -0x1 ;  /* 0xffffffffff037424 */ /* 0x000fe200078e00ff */
[----:B------:R-:W-:-:S04]  /*02d0*/  MOV R2, 0x300 ;  /* 0x0000030000027802 */ /* 0x000fc80000000f00 */
[----:B------:R2:W-:Y:S03]  /*02e0*/  STS [UR4], R3 ;  /* 0x00000003ff007988 */ /* 0x0005e60008000804 */
[----:B-12---:R-:W-:Y:S05]  /*02f0*/  CALL.REL.NOINC `($__internal_1_$__cuda_sm10x_tcgen05_guardrail_trap_phase_invalid_during_alloc) ;  /* 0x0000002400b87944 */ /* 0x006fea0003c00000 */
.L_x_2:
[----:B------:R-:W-:Y:S05]  /*0300*/  WARPSYNC.ALL ;  /* 0x0000000000007948 */ /* 0x000fea0003800000 */
[----:B------:R-:W-:Y:S01]  /*0310*/  NOP ;  /* 0x0000000000007918 */ /* 0x000fe20000000000 */
.L_x_0:
[----:B------:R-:W3:Y:S08]  /*0320*/  S2UR UR4, SR_CgaCtaId ;  /* 0x00000000000479c3 */ /* 0x000ef00000008800 */
[----:B------:R-:W-:Y:S01]  /*0330*/  BAR.SYNC.DEFER_BLOCKING 0x0 ;  /* 0x0000000000007b1d */ /* 0x000fe20000010000 */
[----:B------:R-:W-:-:S05]  /*0340*/  LOP3.LUT R68, R0, 0xff, RZ, 0xc0, !PT ;  /* 0x000000ff00447812 */ /* 0x000fca00078ec0ff */
[----:B------:R-:W-:Y:S02]  /*0350*/  UMOV UR8, 0x400 ;  /* 0x0000040000087882 */ /* 0x000fe40000000000 */
[----:B------:R-:W4:Y:S08]  /*0360*/  LDC R10, c[0x0][0x3a0] ;  /* 0x0000e800ff0a7b82 */ /* 0x000f300000000800 */
[----:B------:R-:W5:Y:S01]  /*0370*/  S2UR UR9, SR_CTAID.Y ;  /* 0x00000000000979c3 */ /* 0x000f620000002600 */
[----:B---3--:R-:W-:-:S09]  /*0380*/  ULEA UR8, UR4, UR8, 0x18 ;  /* 0x0000000804087291 */ /* 0x008fd2000f8ec0ff */
[----:B--2---:R-:W2:Y:S01]  /*0390*/  LDS R3, [UR8] ;  /* 0x00000008ff037984 */ /* 0x004ea20008000800 */
[----:B------:R-:W-:Y:S06]  /*03a0*/  BAR.SYNC.DEFER_BLOCKING 0x0 ;  /* 0x0000000000007b1d */ /* 0x000fec0000010000 */
[----:B------:R-:W-:Y:S05]  /*03b0*/  @P2 BRA `(.L_x_5) ;  /* 0x0000000000182947 */ /* 0x000fea0003800000 */
[----:B------:R-:W-:Y:S01]  /*03c0*/  ELECT P0, URZ, PT ;  /* 0x0000000000ff782f */ /* 0x000fe20003800000 */
[----:B------:R-:W-:Y:S01]  /*03d0*/  IMAD.MOV.U32 R2, RZ, RZ, 0x1 ;  /* 0x00000001ff027424 */ /* 0x000fe200078e00ff */
[----:B------:R-:W-:Y:S01]  /*03e0*/  UMOV UR5, 0x40 ;  /* 0x0000004000057882 */ /* 0x000fe20000000000 */
[----:B------:R-:W-:Y:S01]  /*03f0*/  UVIRTCOUNT.DEALLOC.SMPOOL 0x80 ;  /* 0x000000800000784c */ /* 0x000fe20000000000 */
[----:B------:R-:W-:-:S09]  /*0400*/  ULEA UR5, UR4, UR5, 0x18 ;  /* 0x0000000504057291 */ /* 0x000fd2000f8ec0ff */
[----:B------:R3:W-:Y:S03]  /*0410*/  @P0 STS.U8 [UR5], R2 ;  /* 0x00000002ff000988 */ /* 0x0007e60008000005 */
.L_x_5:
[----:B------:R-:W3:Y:S01]  /*0420*/  S2UR UR4, SR_CTAID.Z ;  /* 0x00000000000479c3 */ /* 0x000ee20000002700 */
[----:B------:R-:W5:Y:S01]  /*0430*/  LDCU UR5, c[0x0][0x370] ;  /* 0x00006e00ff0577ac */ /* 0x000f620008000800 */
[----:B------:R-:W-:Y:S01]  /*0440*/  ISETP.GE.U32.AND P0, PT, R68, 0x20, PT ;  /* 0x000000204400780c */ /* 0x000fe20003f06070 */
[----:B----4-:R-:W-:Y:S01]  /*0450*/  VIADD R5, R10, 0xffffffff ;  /* 0xffffffff0a057836 */ /* 0x010fe20000000000 */
[C---:B------:R-:W-:Y:S01]  /*0460*/  ISETP.NE.U32.AND P3, PT, R68.reuse, RZ, PT ;  /* 0x000000ff4400720c */ /* 0x040fe20003f65070 */
[----:B------:R-:W3:Y:S01]  /*0470*/  LDCU UR6, c[0x0][0x374] ;  /* 0x00006e80ff0677ac */ /* 0x000ee20008000800 */
[----:B------:R-:W-:Y:S01]  /*0480*/  LEA R4, R68, UR8, 0x2 ;  /* 0x0000000844047c11 */ /* 0x000fe2000f8e10ff */
[----:B------:R-:W-:Y:S01]  /*0490*/  BSSY.RECONVERGENT B0, `(.L_x_6) ;  /* 0x0000015000007945 */ /* 0x000fe20003800200 */
[----:B------:R-:W5:Y:S01]  /*04a0*/  S2UR UR13, SR_CTAID.X ;  /* 0x00000000000d79c3 */ /* 0x000f620000002500 */
[----:B------:R-:W4:Y:S01]  /*04b0*/  LDCU.64 UR10, c[0x0][0x3c0] ;  /* 0x00007800ff0a77ac */ /* 0x000f220008000a00 */
[----:B--2---:R-:W-:-:S05]  /*04c0*/  R2UR UR24, R3 ;  /* 0x00000000031872ca */ /* 0x004fca00000e0000 */
[----:B------:R2:W-:Y:S01]  /*04d0*/  @!P0 STS [R4], RZ ;  /* 0x000000ff04008388 */ /* 0x0005e20000000800 */
[----:B------:R-:W1:Y:S01]  /*04e0*/  LDC R6, c[0x0][0x398] ;  /* 0x0000e600ff067b82 */ /* 0x000e620000000800 */
[----:B------:R-:W-:Y:S02]  /*04f0*/  NOP ;  /* 0x0000000000007918 */ /* 0x000fe40000000000 */
[----:B------:R2:W-:Y:S01]  /*0500*/  @!P3 STS [UR8+0x20], R5 ;  /* 0x00002005ff00b988 */ /* 0x0005e20008000808 */
[----:B---3-5:R-:W-:-:S04]  /*0510*/  UIMAD UR4, UR4, UR6, UR9 ;  /* 0x00000006040472a4 */ /* 0x028fc8000f8e0209 */
[----:B------:R-:W-:-:S04]  /*0520*/  UIMAD UR4, UR4, UR5, UR13 ;  /* 0x00000005040472a4 */ /* 0x000fc8000f8e020d */
[----:B------:R-:W-:-:S04]  /*0530*/  UIMAD UR4, UR4, 0x180, URZ ;  /* 0x00000180040478a4 */ /* 0x000fc8000f8e02ff */
[----:B----4-:R-:W-:Y:S01]  /*0540*/  UIADD3 UR20, UP0, UPT, UR4, UR10, URZ ;  /* 0x0000000a04147290 */ /* 0x010fe2000ff1e0ff */
[----:B-1----:R-:W-:-:S03]  /*0550*/  VIADD R6, R6, 0xffffffff ;  /* 0xffffffff06067836 */ /* 0x002fc60000000000 */
[----:B------:R-:W-:Y:S01]  /*0560*/  ULEA.HI.X.SX32 UR21, UR4, UR11, 0x1, UP0 ;  /* 0x0000000b04157291 */ /* 0x000fe200080f0eff */
[----:B--2---:R-:W-:Y:S11]  /*0570*/  @P3 BRA `(.L_x_7) ;  /* 0x0000000000183947 */ /* 0x004ff60003800000 */
[----:B------:R-:W1:Y:S01]  /*0580*/  LDS R2, [UR8+0x8] ;  /* 0x00000808ff027984 */ /* 0x000e620008000800 */
[----:B------:R-:W2:Y:S01]  /*0590*/  LDC.64 R8, c[0x0][0x380] ;  /* 0x0000e000ff087b82 */ /* 0x000ea20000000a00 */
[----:B------:R-:W-:Y:S02]  /*05a0*/  IMAD.MOV.U32 R3, RZ, RZ, 0x70 ;  /* 0x00000070ff037424 */ /* 0x000fe400078e00ff */
[----:B--2---:R2:W-:Y:S03]  /*05b0*/  STS.64 [UR8], R8 ;  /* 0x00000008ff007988 */ /* 0x0045e60008000a08 */
[----:B-1----:R-:W-:-:S05]  /*05c0*/  LOP3.LUT R2, R2, 0x10, R3, 0xd8, !PT ;  /* 0x0000001002027812 */ /* 0x002fca00078ed803 */
[----:B------:R2:W-:Y:S02]  /*05d0*/  STS [UR8+0x8], R2 ;  /* 0x00000802ff007988 */ /* 0x0005e40008000808 */
.L_x_7:
[----:B------:R-:W-:Y:S05]  /*05e0*/  BSYNC.RECONVERGENT B0 ;  /* 0x0000000000007941 */ /* 0x000fea0003800200 */
.L_x_6:
[----:B------:R-:W-:Y:S04]  /*05f0*/  BSSY.RECONVERGENT B0, `(.L_x_8) ;  /* 0x000000a000007945 */ /* 0x000fe80003800200 */
[----:B------:R-:W-:Y:S05]  /*0600*/  @P3 BRA `(.L_x_9) ;  /* 0x0000000000203947 */ /* 0x000fea0003800000 */
[----:B--2---:R-:W1:Y:S01]  /*0610*/  LDS R2, [UR8+0x34] ;  /* 0x00003408ff027984 */ /* 0x004e620008000800 */
[----:B------:R-:W-:Y:S02]  /*0620*/  IMAD.MOV.U32 R3, RZ, RZ, 0x1f000000 ;  /* 0x1f000000ff037424 */ /* 0x000fe400078e00ff */
[----:B------:R-:W-:Y:S01]  /*0630*/  @!P3 IMAD.MOV.U32 R7, RZ, RZ, 0x3f ;  /* 0x0000003fff07b424 */ /* 0x000fe200078e00ff */
[----:B------:R-:W2:Y:S02]  /*0640*/  @!P3 LDS R8, [UR8+0x38] ;  /* 0x00003808ff08b984 */ /* 0x000ea40008000800 */
[----:B-1----:R-:W-:Y:S02]  /*0650*/  LOP3.LUT R2, R2, 0xff000000, R3, 0xb8, !PT ;  /* 0xff00000002027812 */ /* 0x002fe400078eb803 */
[----:B--2---:R-:W-:-:S03]  /*0660*/  @!P3 LOP3.LUT R3, R8, 0xff, R7, 0xb8, !PT ;  /* 0x000000ff0803b812 */ /* 0x004fc600078eb807 */
[----:B------:R1:W-:Y:S04]  /*0670*/  STS [UR8+0x34], R2 ;  /* 0x00003402ff007988 */ /* 0x0003e80008000808 */
[----:B------:R1:W-:Y:S02]  /*0680*/  @!P3 STS [UR8+0x38], R3 ;  /* 0x00003803ff00b988 */ /* 0x0003e40008000808 */
.L_x_9:
[----:B------:R-:W-:Y:S05]  /*0690*/  BSYNC.RECONVERGENT B0 ;  /* 0x0000000000007941 */ /* 0x000fea0003800200 */
.L_x_8:
[----:B------:R-:W-:Y:S04]  /*06a0*/  BSSY.RECONVERGENT B0, `(.L_x_10) ;  /* 0x000000a000007945 */ /* 0x000fe80003800200 */
[----:B------:R-:W-:Y:S05]  /*06b0*/  @P3 BRA `(.L_x_11) ;  /* 0x0000000000203947 */ /* 0x000fea0003800000 */
[----:B-12---:R-:W1:Y:S01]  /*06c0*/  LDS R2, [UR8+0x1c] ;  /* 0x00001c08ff027984 */ /* 0x006e620008000800 */
[----:B------:R-:W2:Y:S03]  /*06d0*/  LDC.64 R8, c[0x0][0x3a8] ;  /* 0x0000ea00ff087b82 */ /* 0x000ea60000000a00 */
[----:B------:R3:W-:Y:S01]  /*06e0*/  STS [UR8+0x24], R6 ;  /* 0x00002406ff007988 */ /* 0x0007e20008000808 */
[--C-:B--2---:R-:W-:Y:S02]  /*06f0*/  SHF.R.U32.HI R7, RZ, 0x4, R9.reuse ;  /* 0x00000004ff077819 */ /* 0x104fe40000011609 */
[----:B------:R-:W-:-:S05]  /*0700*/  SHF.R.U64 R3, R8, 0x4, R9 ;  /* 0x0000000408037819 */ /* 0x000fca0000001209 */
[----:B------:R3:W-:Y:S01]  /*0710*/  STS [UR8+0xc], R3 ;  /* 0x00000c03ff007988 */ /* 0x0007e20008000808 */
[----:B-1----:R-:W-:-:S05]  /*0720*/  LOP3.LUT R2, R2, 0xf, R7, 0xb8, !PT ;  /* 0x0000000f02027812 */ /* 0x002fca00078eb807 */
[----:B------:R3:W-:Y:S02]  /*0730*/  STS [UR8+0x1c], R2 ;  /* 0x00001c02ff007988 */ /* 0x0007e40008000808 */
.L_x_11:
[----:B------:R-:W-:Y:S05]  /*0740*/  BSYNC.RECONVERGENT B0 ;  /* 0x0000000000007941 */ /* 0x000fea0003800200 */
.L_x_10:
[----:B------:R-:W-:Y:S04]  /*0750*/  BSSY.RECONVERGENT B1, `(.L_x_12) ;  /* 0x000001d000017945 */ /* 0x000fe80003800200 */
[----:B------:R-:W-:Y:S04]  /*0760*/  BSSY.RELIABLE B0, `(.L_x_13) ;  /* 0x0000018000007945 */ /* 0x000fe80003800100 */
[----:B------:R-:W-:Y:S05]  /*0770*/  @P3 BRA `(.L_x_14) ;  /* 0x00000000001c3947 */ /* 0x000fea0003800000 */
[----:B-123--:R-:W1:Y:S02]  /*0780*/  LDS R2, [UR8+0x34] ;  /* 0x00003408ff027984 */ /* 0x00ee640008000800 */
[----:B-1----:R-:W-:-:S05]  /*0790*/  LOP3.LUT R2, R2, 0x7, RZ, 0xb8, !PT ;  /* 0x0000000702027812 */ /* 0x002fca00078eb8ff */
[----:B------:R1:W-:Y:S01]  /*07a0*/  STS [UR8+0x34], R2 ;  /* 0x00003402ff007988 */ /* 0x0003e20008000808 */
[----:B------:R-:W-:Y:S05]  /*07b0*/  @P3 BRA `(.L_x_15) ;  /* 0x00000000001c3947 */ /* 0x000fea0003800000 */
[----:B-1----:R-:W1:Y:S02]  /*07c0*/  LDS R2, [UR8+0x34] ;  /* 0x00003408ff027984 */ /* 0x002e640008000800 */
[----:B-1----:R-:W-:-:S05]  /*07d0*/  LOP3.LUT R2, R2, 0x38, RZ, 0xb8, !PT ;  /* 0x0000003802027812 */ /* 0x002fca00078eb8ff */
[----:B------:R4:W-:Y:S02]  /*07e0*/  STS [UR8+0x34], R2 ;  /* 0x00003402ff007988 */ /* 0x0009e40008000808 */
.L_x_14:
[----:B------:R-:W-:Y:S05]  /*07f0*/  @P3 BRA `(.L_x_16) ;  /* 0x00000000001c3947 */ /* 0x000fea0003800000 */
[----:B-1234-:R-:W1:Y:S02]  /*0800*/  LDS R2, [UR8+0x8] ;  /* 0x00000808ff027984 */ /* 0x01ee640008000800 */
[----:B-1----:R-:W-:-:S05]  /*0810*/  LOP3.LUT R2, R2, 0x780, RZ, 0xb8, !PT ;  /* 0x0000078002027812 */ /* 0x002fca00078eb8ff */
[----:B------:R2:W-:Y:S02]  /*0820*/  STS [UR8+0x8], R2 ;  /* 0x00000802ff007988 */ /* 0x0005e40008000808 */
.L_x_15:
[----:B------:R-:W-:Y:S05]  /*0830*/  @P3 BRA `(.L_x_17) ;  /* 0x0000000000283947 */ /* 0x000fea0003800000 */
[----:B-12---:R-:W1:Y:S02]  /*0840*/  LDS R2, [UR8+0x8] ;  /* 0x00000808ff027984 */ /* 0x006e640008000800 */
[----:B-1----:R-:W-:-:S05]  /*0850*/  LOP3.LUT R2, R2, 0x1800, RZ, 0xb8, !PT ;  /* 0x0000180002027812 */ /* 0x002fca00078eb8ff */
[----:B------:R5:W-:Y:S02]  /*0860*/  STS [UR8+0x8], R2 ;  /* 0x00000802ff007988 */ /* 0x000be40008000808 */
.L_x_16:
[----:B------:R-:W-:Y:S05]  /*0870*/  @P3 BREAK.RELIABLE B0 ;  /* 0x0000000000003942 */ /* 0x000fea0003800100 */
[----:B------:R-:W-:Y:S05]  /*0880*/  @P3 BRA `(.L_x_18) ;  /* 0x0000000000243947 */ /* 0x000fea0003800000 */
[----:B-1-3--:R-:W1:Y:S01]  /*0890*/  LDS R3, [UR8+0x8] ;  /* 0x00000808ff037984 */ /* 0x00ae620008000800 */
[----:B--2-45:R-:W-:-:S05]  /*08a0*/  IMAD.MOV.U32 R2, RZ, RZ, 0x6000 ;  /* 0x00006000ff027424 */ /* 0x034fca00078e00ff */
[----:B-1----:R-:W-:-:S04]  /*08b0*/  LOP3.LUT R2, R3, 0x2000, R2, 0xd8, !PT ;  /* 0x0000200003027812 */ /* 0x002fc800078ed802 */
[----:B------:R-:W-:-:S05]  /*08c0*/  LOP3.LUT R2, R2, 0x400000, RZ, 0xb8, !PT ;  /* 0x0040000002027812 */ /* 0x000fca00078eb8ff */
[----:B------:R3:W-:Y:S02]  /*08d0*/  STS [UR8+0x8], R2 ;  /* 0x00000802ff007988 */ /* 0x0007e40008000808 */
.L_x_17:
[----:B------:R-:W-:Y:S05]  /*08e0*/  BSYNC.RELIABLE B0 ;  /* 0x0000000000007941 */ /* 0x000fea0003800100 */
.L_x_13:
[----:B-123--:R-:W1:Y:S02]  /*08f0*/  @!P3 LDS R2, [UR8+0x8] ;  /* 0x00000808ff02b984 */ /* 0x00ee640008000800 */
[----:B-1----:R-:W-:-:S05]  /*0900*/  @!P3 LOP3.LUT R2, R2, 0x8000, RZ, 0xb8, !PT ;  /* 0x000080000202b812 */ /* 0x002fca00078eb8ff */
[----:B------:R1:W-:Y:S02]  /*0910*/  @!P3 STS [UR8+0x8], R2 ;  /* 0x00000802ff00b988 */ /* 0x0003e40008000808 */
.L_x_18:
[----:B------:R-:W-:Y:S05]  /*0920*/  BSYNC.RECONVERGENT B1 ;  /* 0x0000000000017941 */ /* 0x000fea0003800200 */
.L_x_12:
[----:B------:R-:W-:Y:S05]  /*0930*/  WARPSYNC.ALL ;  /* 0x0000000000007948 */ /* 0x000fea0003800000 */
[----:B------:R-:W-:Y:S01]  /*0940*/  NOP ;  /* 0x0000000000007918 */ /* 0x000fe20000000000 */
[----:B------:R-:W1:Y:S02]  /*0950*/  LDC R7, c[0x0][0x39c] ;  /* 0x0000e700ff077b82 */ /* 0x000e640000000800 */
[----:B-1----:R-:W-:Y:S01]  /*0960*/  VIADD R7, R7, 0xffffffff ;  /* 0xffffffff07077836 */ /* 0x002fe20000000000 */
[----:B------:R-:W-:Y:S06]  /*0970*/  @P0 BRA `(.L_x_19) ;  /* 0x0000000000300947 */ /* 0x000fec0003800000 */
[----:B--2345:R-:W1:Y:S01]  /*0980*/  S2R R2, SR_LANEID ;  /* 0x0000000000027919 */ /* 0x03ce620000000000 */
[----:B------:R-:W-:Y:S05]  /*0990*/  WARPSYNC.ALL ;  /* 0x0000000000007948 */ /* 0x000fea0003800000 */
[----:B------:R-:W-:Y:S01]  /*09a0*/  NOP ;  /* 0x0000000000007918 */ /* 0x000fe20000000000 */
[----:B-1----:R-:W-:-:S05]  /*09b0*/  IMAD.SHL.U32 R8, R2, 0x4, RZ ;  /* 0x0000000402087824 */ /* 0x002fca00078e00ff */
[----:B------:R-:W1:Y:S01]  /*09c0*/  LDS R9, [R8+UR8] ;  /* 0x0000000808097984 */ /* 0x000e620008000800 */
[----:B------:R-:W-:-:S05]  /*09d0*/  IADD3 R2, P1, PT, R8, UR20, RZ ;  /* 0x0000001408027c10 */ /* 0x000fca000ff3e0ff */
[----:B------:R-:W-:-:S05]  /*09e0*/  IMAD.X R3, RZ, RZ, UR21, P1 ;  /* 0x00000015ff037e24 */ /* 0x000fca00088e06ff */
[----:B-1----:R1:W2:Y:S01]  /*09f0*/  ATOMG.E.EXCH.STRONG.GPU PT, RZ, [R2], R9 ;  /* 0x0000000902ff73a8 */ /* 0x0022a200041ee100 */
[----:B------:R-:W-:-:S04]  /*0a00*/  DEPBAR {5,4,3,2,1,0} ;  /* 0x0000003f0000791a */ /* 0x000fc80000000000 */
[----:B------:R-:W3:Y:S02]  /*0a10*/  CCTL.E.C.LDCU.IV.DEEP [UR20] ;  /* 0x0000000014007540 */ /* 0x000ee40009c08000 */
[----:B---3--:R1:W-:Y:S01]  /*0a20*/  UTMACCTL.IV [UR20] ;  /* 0x00000000140079b9 */ /* 0x0083e20008000000 */
[----:B------:R-:W-:Y:S01]  /*0a30*/  NOP ;  /* 0x0000000000007918 */ /* 0x000fe20000000000 */
.L_x_19:
[----:B------:R-:W-:Y:S05]  /*0a40*/  @P0 BRA `(.L_x_20) ;  /* 0x00000000000c0947 */ /* 0x000fea0003800000 */
[----:B------:R0:W-:Y:S01]  /*0a50*/  UTMACMDFLUSH ;  /* 0x00000000000079b7 */ /* 0x0001e20000000000 */
[----:B------:R-:W-:Y:S05]  /*0a60*/  @P0 BRA `(.L_x_20) ;  /* 0x0000000000040947 */ /* 0x000fea0003800000 */
[----:B------:R-:W-:-:S04]  /*0a70*/  DEPBAR.LE SB0, 0x0 ;  /* 0x000080000000791a */ /* 0x000fc80000000000 */
.L_x_20:
[----:B------:R-:W-:Y:S05]  /*0a80*/  WARPSYNC.ALL ;  /* 0x0000000000007948 */ /* 0x000fea0003800000 */
[----:B------:R-:W-:Y:S01]  /*0a90*/  NOP ;  /* 0x0000000000007918 */ /* 0x000fe20000000000 */
[----:B--2---:R-:W-:Y:S06]  /*0aa0*/  BAR.SYNC.DEFER_BLOCKING 0x0 ;  /* 0x0000000000007b1d */ /* 0x004fec0000010000 */
[----:B------:R-:W-:Y:S02]  /*0ab0*/  BSSY.RECONVERGENT B1, `(.L_x_21) ;  /* 0x000000b000017945 */ /* 0x000fe40003800200 */
[----:B------:R-:W-:Y:S06]  /*0ac0*/  BAR.SYNC.DEFER_BLOCKING 0x0 ;  /* 0x0000000000007b1d */ /* 0x000fec0000010000 */
[----:B------:R2:W-:Y:S01]  /*0ad0*/  @!P0 STS [R4], RZ ;  /* 0x000000ff04008388 */ /* 0x0005e20000000800 */
[----:B------:R-:W-:Y:S01]  /*0ae0*/  NOP ;  /* 0x0000000000007918 */ /* 0x000fe20000000000 */
[----:B------:R-:W-:Y:S05]  /*0af0*/  @P3 BRA `(.L_x_22) ;  /* 0x0000000000183947 */ /* 0x000fea0003800000 */
[----:B-1-345:R-:W1:Y:S01]  /*0b00*/  LDS R2, [UR8+0x8] ;  /* 0x00000808ff027984 */ /* 0x03ae620008000800 */
[----:B------:R-:W3:Y:S01]  /*0b10*/  LDC.64 R8, c[0x0][0x388] ;  /* 0x0000e200ff087b82 */ /* 0x000ee20000000a00 */
[----:B------:R-:W-:Y:S02]  /*0b20*/  IMAD.MOV.U32 R3, RZ, RZ, 0x70 ;  /* 0x00000070ff037424 */ /* 0x000fe400078e00ff */
[----:B---3--:R3:W-:Y:S03]  /*0b30*/  STS.64 [UR8], R8 ;  /* 0x00000008ff007988 */ /* 0x0087e60008000a08 */
[----:B-1----:R-:W-:-:S05]  /*0b40*/  LOP3.LUT R2, R2, 0x10, R3, 0xd8, !PT ;  /* 0x0000001002027812 */ /* 0x002fca00078ed803 */
[----:B------:R3:W-:Y:S02]  /*0b50*/  STS [UR8+0x8], R2 ;  /* 0x00000802ff007988 */ /* 0x0007e40008000808 */
.L_x_22:
[----:B-1----:R-:W-:Y:S05]  /*0b60*/  BSYNC.RECONVERGENT B1 ;  /* 0x0000000000017941 */ /* 0x002fea0003800200 */
.L_x_21:
[----:B------:R-:W-:Y:S04]  /*0b70*/  BSSY.RECONVERGENT B1, `(.L_x_23) ;  /* 0x000000a000017945 */ /* 0x000fe80003800200 */
[----:B------:R-:W-:Y:S05]  /*0b80*/  @P3 BRA `(.L_x_24) ;  /* 0x0000000000203947 */ /* 0x000fea0003800000 */
[----:B---345:R-:W1:Y:S01]  /*0b90*/  LDS R2, [UR8+0x34] ;  /* 0x00003408ff027984 */ /* 0x038e620008000800 */
[----:B------:R-:W-:Y:S02]  /*0ba0*/  IMAD.MOV.U32 R3, RZ, RZ, 0x7f000000 ;  /* 0x7f000000ff037424 */ /* 0x000fe400078e00ff */
[----:B------:R-:W-:Y:S01]  /*0bb0*/  @!P3 IMAD.MOV.U32 R8, RZ, RZ, 0x1f ;  /* 0x0000001fff08b424 */ /* 0x000fe200078e00ff */
[----:B------:R-:W3:Y:S02]  /*0bc0*/  @!P3 LDS R9, [UR8+0x38] ;  /* 0x00003808ff09b984 */ /* 0x000ee40008000800 */
[----:B-1----:R-:W-:Y:S02]  /*0bd0*/  LOP3.LUT R2, R2, 0xff000000, R3, 0xb8, !PT ;  /* 0xff00000002027812 */ /* 0x002fe400078eb803 */
[----:B---3--:R-:W-:-:S03]  /*0be0*/  @!P3 LOP3.LUT R3, R9, 0xff, R8, 0xb8, !PT ;  /* 0x000000ff0903b812 */ /* 0x008fc600078eb808 */
[----:B------:R1:W-:Y:S04]  /*0bf0*/  STS [UR8+0x34], R2 ;  /* 0x00003402ff007988 */ /* 0x0003e80008000808 */
[----:B------:R1:W-:Y:S02]  /*0c00*/  @!P3 STS [UR8+0x38], R3 ;  /* 0x00003803ff00b988 */ /* 0x0003e40008000808 */
.L_x_24:
[----:B------:R-:W-:Y:S05]  /*0c10*/  BSYNC.RECONVERGENT B1 ;  /* 0x0000000000017941 */ /* 0x000fea0003800200 */
.L_x_23:
[----:B------:R-:W-:Y:S04]  /*0c20*/  BSSY.RECONVERGENT B1, `(.L_x_25) ;  /* 0x0000004000017945 */ /* 0x000fe80003800200 */
[----:B------:R-:W-:Y:S05]  /*0c30*/  @P3 BRA `(.L_x_26) ;  /* 0x0000000000083947 */ /* 0x000fea0003800000 */
[----:B------:R1:W-:Y:S04]  /*0c40*/  STS [UR8+0x24], R5 ;  /* 0x00002405ff007988 */ /* 0x0003e80008000808 */
[----:B------:R1:W-:Y:S02]  /*0c50*/  STS [UR8+0x20], R7 ;  /* 0x00002007ff007988 */ /* 0x0003e40008000808 */
.L_x_26:
[----:B------:R-:W-:Y:S05]  /*0c60*/  BSYNC.RECONVERGENT B1 ;  /* 0x0000000000017941 */ /* 0x000fea0003800200 */
.L_x_25:
[----:B------:R-:W-:Y:S04]  /*0c70*/  BSSY.RECONVERGENT B2, `(.L_x_27) ;  /* 0x0000025000027945 */ /* 0x000fe80003800200 */
[----:B------:R-:W-:Y:S04]  /*0c80*/  BSSY.RELIABLE B1, `(.L_x_28) ;  /* 0x0000020000017945 */ /* 0x000fe80003800100 */
[----:B------:R-:W-:Y:S05]  /*0c90*/  @P3 BRA `(.L_x_29) ;  /* 0x00000000002c3947 */ /* 0x000fea0003800000 */
[----:B-1-345:R-:W1:Y:S01]  /*0ca0*/  LDS R2, [UR8+0x1c] ;  /* 0x00001c08ff027984 */ /* 0x03ae620008000800 */
[----:B------:R-:W3:Y:S02]  /*0cb0*/  LDC.64 R8, c[0x0][0x3b0] ;  /* 0x0000ec00ff087b82 */ /* 0x000ee40000000a00 */
[--C-:B---3--:R-:W-:Y:S02]  /*0cc0*/  SHF.R.U32.HI R5, RZ, 0x4, R9.reuse ;  /* 0x00000004ff057819 */ /* 0x108fe40000011609 */
[----:B------:R-:W-:-:S05]  /*0cd0*/  SHF.R.U64 R3, R8, 0x4, R9 ;  /* 0x0000000408037819 */ /* 0x000fca0000001209 */
[----:B------:R3:W-:Y:S01]  /*0ce0*/  STS [UR8+0xc], R3 ;  /* 0x00000c03ff007988 */ /* 0x0007e20008000808 */
[----:B-1----:R-:W-:-:S05]  /*0cf0*/  LOP3.LUT R2, R2, 0xf, R5, 0xb8, !PT ;  /* 0x0000000f02027812 */ /* 0x002fca00078eb805 */
[----:B------:R3:W-:Y:S01]  /*0d00*/  STS [UR8+0x1c], R2 ;  /* 0x00001c02ff007988 */ /* 0x0007e20008000808 */
[----:B------:R-:W-:Y:S05]  /*0d10*/  @P3 BRA `(.L_x_30) ;  /* 0x00000000001c3947 */ /* 0x000fea0003800000 */
[----:B---3--:R-:W1:Y:S02]  /*0d20*/  LDS R2, [UR8+0x34] ;  /* 0x00003408ff027984 */ /* 0x008e640008000800 */
[----:B-1----:R-:W-:-:S05]  /*0d30*/  LOP3.LUT R2, R2, 0x7, RZ, 0xb8, !PT ;  /* 0x0000000702027812 */ /* 0x002fca00078eb8ff */
[----:B------:R1:W-:Y:S02]  /*0d40*/  STS [UR8+0x34], R2 ;  /* 0x00003402ff007988 */ /* 0x0003e40008000808 */
.L_x_29:
[----:B------:R-:W-:Y:S05]  /*0d50*/  @P3 BRA `(.L_x_31) ;  /* 0x00000000001c3947 */ /* 0x000fea0003800000 */
[----:B-1-345:R-:W1:Y:S02]  /*0d60*/  LDS R2, [UR8+0x34] ;  /* 0x00003408ff027984 */ /* 0x03ae640008000800 */
[----:B-1----:R-:W-:-:S05]  /*0d70*/  LOP3.LUT R2, R2, 0x38, RZ, 0xb8, !PT ;  /* 0x0000003802027812 */ /* 0x002fca00078eb8ff */
[----:B------:R1:W-:Y:S02]  /*0d80*/  STS [UR8+0x34], R2 ;  /* 0x00003402ff007988 */ /* 0x0003e40008000808 */
.L_x_30:
[----:B------:R-:W-:Y:S05]  /*0d90*/  @P3 BRA `(.L_x_32) ;  /* 0x00000000001c3947 */ /* 0x000fea0003800000 */
[----:B-1-3--:R-:W1:Y:S02]  /*0da0*/  LDS R2, [UR8+0x8] ;  /* 0x00000808ff027984 */ /* 0x00ae640008000800 */
[----:B-1----:R-:W-:-:S05]  /*0db0*/  LOP3.LUT R2, R2, 0x780, RZ, 0xb8, !PT ;  /* 0x0000078002027812 */ /* 0x002fca00078eb8ff */
[----:B------:R1:W-:Y:S02]  /*0dc0*/  STS [UR8+0x8], R2 ;  /* 0x00000802ff007988 */ /* 0x0003e40008000808 */
.L_x_31:
[----:B------:R-:W-:Y:S05]  /*0dd0*/  @P3 BRA `(.L_x_33) ;  /* 0x0000000000283947 */ /* 0x000fea0003800000 */
[----:B-1-345:R-:W1:Y:S02]  /*0de0*/  LDS R2, [UR8+0x8] ;  /* 0x00000808ff027984 */ /* 0x03ae640008000800 */
[----:B-1----:R-:W-:-:S05]  /*0df0*/  LOP3.LUT R2, R2, 0x1800, RZ, 0xb8, !PT ;  /* 0x0000180002027812 */ /* 0x002fca00078eb8ff */
[----:B------:R4:W-:Y:S02]  /*0e00*/  STS [UR8+0x8], R2 ;  /* 0x00000802ff007988 */ /* 0x0009e40008000808 */
.L_x_32:
[----:B------:R-:W-:Y:S05]  /*0e10*/  @P3 BREAK.RELIABLE B1 ;  /* 0x0000000000013942 */ /* 0x000fea0003800100 */
[----:B------:R-:W-:Y:S05]  /*0e20*/  @P3 BRA `(.L_x_34) ;  /* 0x0000000000243947 */ /* 0x000fea0003800000 */
[----:B-1-34-:R-:W1:Y:S01]  /*0e30*/  LDS R2, [UR8+0x8] ;  /* 0x00000808ff027984 */ /* 0x01ae620008000800 */
[----:B------:R-:W-:-:S05]  /*0e40*/  IMAD.MOV.U32 R3, RZ, RZ, 0x6000 ;  /* 0x00006000ff037424 */ /* 0x000fca00078e00ff */
[----:B-1----:R-:W-:-:S04]  /*0e50*/  LOP3.LUT R2, R2, 0x6000, R3, 0xd8, !PT ;  /* 0x0000600002027812 */ /* 0x002fc800078ed803 */
[----:B------:R-:W-:-:S05]  /*0e60*/  LOP3.LUT R2, R2, 0x400000, RZ, 0xb8, !PT ;  /* 0x0040000002027812 */ /* 0x000fca00078eb8ff */
[----:B------:R1:W-:Y:S02]  /*0e70*/  STS [UR8+0x8], R2 ;  /* 0x00000802ff007988 */ /* 0x0003e40008000808 */
.L_x_33:
[----:B------:R-:W-:Y:S05]  /*0e80*/  BSYNC.RELIABLE B1 ;  /* 0x0000000000017941 */ /* 0x000fea0003800100 */
.L_x_28:
[----:B-1-345:R-:W1:Y:S02]  /*0e90*/  @!P3 LDS R2, [UR8+0x8] ;  /* 0x00000808ff02b984 */ /* 0x03ae640008000800 */
[----:B-1----:R-:W-:-:S05]  /*0ea0*/  @!P3 LOP3.LUT R2, R2, 0x8000, RZ, 0xb8, !PT ;  /* 0x000080000202b812 */ /* 0x002fca00078eb8ff */
[----:B------:R5:W-:Y:S02]  /*0eb0*/  @!P3 STS [UR8+0x8], R2 ;  /* 0x00000802ff00b988 */ /* 0x000be40008000808 */
.L_x_34:
[----:B------:R-:W-:Y:S05]  /*0ec0*/  BSYNC.RECONVERGENT B2 ;  /* 0x0000000000027941 */ /* 0x000fea0003800200 */
.L_x_27:
[----:B------:R-:W-:Y:S05]  /*0ed0*/  WARPSYNC.ALL ;  /* 0x0000000000007948 */ /* 0x000fea0003800000 */
[----:B------:R-:W-:Y:S01]  /*0ee0*/  NOP ;  /* 0x0000000000007918 */ /* 0x000fe20000000000 */
[----:B------:R-:W-:-:S04]  /*0ef0*/  UIADD3 UR5, UPT, UPT, UR4, 0x80, URZ ;  /* 0x0000008004057890 */ /* 0x000fc8000fffe0ff */
[----:B------:R-:W-:-:S04]  /*0f00*/  UIADD3 UR22, UP0, UPT, UR5, UR10, URZ ;  /* 0x0000000a05167290 */ /* 0x000fc8000ff1e0ff */
[----:B------:R-:W-:Y:S01]  /*0f10*/  ULEA.HI.X.SX32 UR23, UR5, UR11, 0x1, UP0 ;  /* 0x0000000b05177291 */ /* 0x000fe200080f0eff */
[----:B------:R-:W-:Y:S11]  /*0f20*/  @P0 BRA `(.L_x_35) ;  /* 0x0000000000300947 */ /* 0x000ff60003800000 */
[----:B-1-345:R-:W1:Y:S01]  /*0f30*/  S2R R2, SR_LANEID ;  /* 0x0000000000027919 */ /* 0x03ae620000000000 */
[----:B------:R-:W-:Y:S05]  /*0f40*/  WARPSYNC.ALL ;  /* 0x0000000000007948 */ /* 0x000fea0003800000 */
[----:B------:R-:W-:Y:S01]  /*0f50*/  NOP ;  /* 0x0000000000007918 */ /* 0x000fe20000000000 */
[----:B-1----:R-:W-:-:S05]  /*0f60*/  IMAD.SHL.U32 R8, R2, 0x4, RZ ;  /* 0x0000000402087824 */ /* 0x002fca00078e00ff */
[----:B------:R-:W1:Y:S01]  /*0f70*/  LDS R5, [R8+UR8] ;  /* 0x0000000808057984 */ /* 0x000e620008000800 */
[----:B------:R-:W-:-:S05]  /*0f80*/  IADD3 R2, P1, PT, R8, UR22, RZ ;  /* 0x0000001608027c10 */ /* 0x000fca000ff3e0ff */
[----:B------:R-:W-:-:S05]  /*0f90*/  IMAD.X R3, RZ, RZ, UR23, P1 ;  /* 0x00000017ff037e24 */ /* 0x000fca00088e06ff */
[----:B-1----:R1:W3:Y:S01]  /*0fa0*/  ATOMG.E.EXCH.STRONG.GPU PT, RZ, [R2], R5 ;  /* 0x0000000502ff73a8 */ /* 0x0022e200041ee100 */
[----:B------:R-:W-:-:S04]  /*0fb0*/  DEPBAR {5,4,3,2,1,0} ;  /* 0x0000003f0000791a */ /* 0x000fc80000000000 */
[----:B------:R-:W4:Y:S02]  /*0fc0*/  CCTL.E.C.LDCU.IV.DEEP [UR22] ;  /* 0x0000000016007540 */ /* 0x000f240009c08000 */
[----:B----4-:R1:W-:Y:S01]  /*0fd0*/  UTMACCTL.IV [UR22] ;  /* 0x00000000160079b9 */ /* 0x0103e20008000000 */
[----:B------:R-:W-:Y:S01]  /*0fe0*/  NOP ;  /* 0x0000000000007918 */ /* 0x000fe20000000000 */
.L_x_35:
[----:B------:R-:W-:Y:S05]  /*0ff0*/  @P0 BRA `(.L_x_36) ;  /* 0x00000000000c0947 */ /* 0x000fea0003800000 */
[----:B------:R0:W-:Y:S01]  /*1000*/  UTMACMDFLUSH ;  /* 0x00000000000079b7 */ /* 0x0001e20000000000 */
[----:B------:R-:W-:Y:S05]  /*1010*/  @P0 BRA `(.L_x_36) ;  /* 0x0000000000040947 */ /* 0x000fea0003800000 */
[----:B------:R-:W-:-:S04]  /*1020*/  DEPBAR.LE SB0, 0x0 ;  /* 0x000080000000791a */ /* 0x000fc80000000000 */
.L_x_36:
[----:B------:R-:W-:Y:S05]  /*1030*/  WARPSYNC.ALL ;  /* 0x0000000000007948 */ /* 0x000fea0003800000 */
[----:B------:R-:W-:Y:S01]  /*1040*/  NOP ;  /* 0x0000000000007918 */ /* 0x000fe20000000000 */
[----:B---3--:R-:W-:Y:S06]  /*1050*/  BAR.SYNC.DEFER_BLOCKING 0x0 ;  /* 0x0000000000007b1d */ /* 0x008fec0000010000 */
[----:B------:R-:W-:Y:S02]  /*1060*/  BSSY.RECONVERGENT B2, `(.L_x_37) ;  /* 0x000000b000027945 */ /* 0x000fe40003800200 */
[----:B------:R-:W-:Y:S06]  /*1070*/  BAR.SYNC.DEFER_BLOCKING 0x0 ;  /* 0x0000000000007b1d */ /* 0x000fec0000010000 */
[----:B------:R3:W-:Y:S01]  /*1080*/  @!P0 STS [R4], RZ ;  /* 0x000000ff04008388 */ /* 0x0007e20000000800 */
[----:B------:R-:W-:Y:S01]  /*1090*/  NOP ;  /* 0x0000000000007918 */ /* 0x000fe20000000000 */
[----:B------:R-:W-:Y:S05]  /*10a0*/  @P3 BRA `(.L_x_38) ;  /* 0x0000000000183947 */ /* 0x000fea0003800000 */
[----:B-1--45:R-:W1:Y:S01]  /*10b0*/  LDS R2, [UR8+0x8] ;  /* 0x00000808ff027984 */ /* 0x032e620008000800 */
[----:B--23--:R-:W2:Y:S01]  /*10c0*/  LDC.64 R4, c[0x0][0x390] ;  /* 0x0000e400ff047b82 */ /* 0x00cea20000000a00 */
[----:B------:R-:W-:Y:S02]  /*10d0*/  IMAD.MOV.U32 R3, RZ, RZ, 0x70 ;  /* 0x00000070ff037424 */ /* 0x000fe400078e00ff */
[----:B--2---:R2:W-:Y:S03]  /*10e0*/  STS.64 [UR8], R4 ;  /* 0x00000004ff007988 */ /* 0x0045e60008000a08 */
[----:B-1----:R-:W-:-:S05]  /*10f0*/  LOP3.LUT R2, R2, 0x10, R3, 0xd8, !PT ;  /* 0x0000001002027812 */ /* 0x002fca00078ed803 */
[----:B------:R2:W-:Y:S02]  /*1100*/  STS [UR8+0x8], R2 ;  /* 0x00000802ff007988 */ /* 0x0005e40008000808 */
.L_x_38:
[----:B-1----:R-:W-:Y:S05]  /*1110*/  BSYNC.RECONVERGENT B2 ;  /* 0x0000000000027941 */ /* 0x002fea0003800200 */
.L_x_37:
[----:B------:R-:W-:Y:S04]  /*1120*/  BSSY.RECONVERGENT B3, `(.L_x_39) ;  /* 0x0000033000037945 */ /* 0x000fe80003800200 */
[----:B------:R-:W-:Y:S04]  /*1130*/  BSSY.RELIABLE B2, `(.L_x_40) ;  /* 0x000002e000027945 */ /* 0x000fe80003800100 */
[----:B------:R-:W-:Y:S05]  /*1140*/  @P3 BRA `(.L_x_41) ;  /* 0x0000000000243947 */ /* 0x000fea0003800000 */
[----:B--2-45:R-:W1:Y:S01]  /*1150*/  LDS R2, [UR8+0x34] ;  /* 0x00003408ff027984 */ /* 0x034e620008000800 */
[----:B------:R-:W-:-:S05]  /*1160*/  IMAD.MOV.U32 R3, RZ, RZ, 0x7f000000 ;  /* 0x7f000000ff037424 */ /* 0x000fca00078e00ff */
[----:B-1----:R-:W-:-:S05]  /*1170*/  LOP3.LUT R2, R2, 0xff000000, R3, 0xb8, !PT ;  /* 0xff00000002027812 */ /* 0x002fca00078eb803 */
[----:B------:R1:W-:Y:S01]  /*1180*/  STS [UR8+0x34], R2 ;  /* 0x00003402ff007988 */ /* 0x0003e20008000808 */
[----:B------:R-:W-:Y:S05]  /*1190*/  @P3 BRA `(.L_x_42) ;  /* 0x0000000000183947 */ /* 0x000fea0003800000 */
[----:B-1----:R-:W1:Y:S01]  /*11a0*/  LDS R2, [UR8+0x38] ;  /* 0x00003808ff027984 */ /* 0x002e620008000800 */
[----:B------:R-:W-:-:S05]  /*11b0*/  IMAD.MOV.U32 R3, RZ, RZ, 0x3f ;  /* 0x0000003fff037424 */ /* 0x000fca00078e00ff */
[----:B-1----:R-:W-:-:S05]  /*11c0*/  LOP3.LUT R2, R2, 0xff, R3, 0xb8, !PT ;  /* 0x000000ff02027812 */ /* 0x002fca00078eb803 */
[----:B------:R1:W-:Y:S02]  /*11d0*/  STS [UR8+0x38], R2 ;  /* 0x00003802ff007988 */ /* 0x0003e40008000808 */
.L_x_41:
[----:B------:R-:W-:Y:S05]  /*11e0*/  @P3 BRA `(.L_x_43) ;  /* 0x00000000000c3947 */ /* 0x000fea0003800000 */
[----:B------:R1:W-:Y:S02]  /*11f0*/  STS [UR8+0x20], R7 ;  /* 0x00002007ff007988 */ /* 0x0003e40008000808 */
.L_x_42:
[----:B------:R-:W-:Y:S05]  /*1200*/  @P3 BRA `(.L_x_44) ;  /* 0x0000000000243947 */ /* 0x000fea0003800000 */
[----:B------:R1:W-:Y:S02]  /*1210*/  STS [UR8+0x24], R6 ;  /* 0x00002406ff007988 */ /* 0x0003e40008000808 */
.L_x_43:
[----:B------:R-:W-:Y:S05]  /*1220*/  @P3 BRA `(.L_x_45) ;  /* 0x00000000002c3947 */ /* 0x000fea0003800000 */
[----:B-12-45:R-:W1:Y:S01]  /*1230*/  LDS R2, [UR8+0x1c] ;  /* 0x00001c08ff027984 */ /* 0x036e620008000800 */
[----:B------:R-:W2:Y:S02]  /*1240*/  LDC.64 R6, c[0x0][0x3b8] ;  /* 0x0000ee00ff067b82 */ /* 0x000ea40000000a00 */
[--C-:B--2---:R-:W-:Y:S02]  /*1250*/  SHF.R.U32.HI R5, RZ, 0x4, R7.reuse ;  /* 0x00000004ff057819 */ /* 0x104fe40000011607 */
[----:B------:R-:W-:-:S05]  /*1260*/  SHF.R.U64 R3, R6, 0x4, R7 ;  /* 0x0000000406037819 */ /* 0x000fca0000001207 */
[----:B------:R2:W-:Y:S01]  /*1270*/  STS [UR8+0xc], R3 ;  /* 0x00000c03ff007988 */ /* 0x0005e20008000808 */
[----:B-1----:R-:W-:-:S05]  /*1280*/  LOP3.LUT R2, R2, 0xf, R5, 0xb8, !PT ;  /* 0x0000000f02027812 */ /* 0x002fca00078eb805 */
[----:B------:R2:W-:Y:S02]  /*1290*/  STS [UR8+0x1c], R2 ;  /* 0x00001c02ff007988 */ /* 0x0005e40008000808 */
.L_x_44:
[----:B------:R-:W-:Y:S05]  /*12a0*/  @P3 BRA `(.L_x_46) ;  /* 0x00000000001c3947 */ /* 0x000fea0003800000 */
[----:B-12-45:R-:W1:Y:S02]  /*12b0*/  LDS R2, [UR8+0x34] ;  /* 0x00003408ff027984 */ /* 0x036e640008000800 */
[----:B-1----:R-:W-:-:S05]  /*12c0*/  LOP3.LUT R2, R2, 0x7, RZ, 0xb8, !PT ;  /* 0x0000000702027812 */ /* 0x002fca00078eb8ff */
[----:B------:R1:W-:Y:S02]  /*12d0*/  STS [UR8+0x34], R2 ;  /* 0x00003402ff007988 */ /* 0x0003e40008000808 */
.L_x_45:
[----:B------:R-:W-:Y:S05]  /*12e0*/  @P3 BRA `(.L_x_47) ;  /* 0x00000000001c3947 */ /* 0x000fea0003800000 */
[----:B-12-45:R-:W1:Y:S02]  /*12f0*/  LDS R2, [UR8+0x34] ;  /* 0x00003408ff027984 */ /* 0x036e640008000800 */
[----:B-1----:R-:W-:-:S05]  /*1300*/  LOP3.LUT R2, R2, 0x38, RZ, 0xb8, !PT ;  /* 0x0000003802027812 */ /* 0x002fca00078eb8ff */
[----:B------:R1:W-:Y:S02]  /*1310*/  STS [UR8+0x34], R2 ;  /* 0x00003402ff007988 */ /* 0x0003e40008000808 */
.L_x_46:
[----:B------:R-:W-:Y:S05]  /*1320*/  @P3 BRA `(.L_x_48) ;  /* 0x00000000001c3947 */ /* 0x000fea0003800000 */
[----:B-12-45:R-:W1:Y:S02]  /*1330*/  LDS R2, [UR8+0x8] ;  /* 0x00000808ff027984 */ /* 0x036e640008000800 */
[----:B-1----:R-:W-:-:S05]  /*1340*/  LOP3.LUT R2, R2, 0x780, RZ, 0xb8, !PT ;  /* 0x0000078002027812 */ /* 0x002fca00078eb8ff */
[----:B------:R1:W-:Y:S02]  /*1350*/  STS [UR8+0x8], R2 ;  /* 0x00000802ff007988 */ /* 0x0003e40008000808 */
.L_x_47:
[----:B------:R-:W-:Y:S05]  /*1360*/  @P3 BRA `(.L_x_49) ;  /* 0x0000000000283947 */ /* 0x000fea0003800000 */
[----:B-12-45:R-:W1:Y:S02]  /*1370*/  LDS R2, [UR8+0x8] ;  /* 0x00000808ff027984 */ /* 0x036e640008000800 */
[----:B-1----:R-:W-:-:S05]  /*1380*/  LOP3.LUT R2, R2, 0x1800, RZ, 0xb8, !PT ;  /* 0x0000180002027812 */ /* 0x002fca00078eb8ff */
[----:B------:R1:W-:Y:S02]  /*1390*/  STS [UR8+0x8], R2 ;  /* 0x00000802ff007988 */ /* 0x0003e40008000808 */
.L_x_48:
[----:B------:R-:W-:Y:S05]  /*13a0*/  @P3 BREAK.RELIABLE B2 ;  /* 0x0000000000023942 */ /* 0x000fea0003800100 */
[----:B------:R-:W-:Y:S05]  /*13b0*/  @P3 BRA `(.L_x_50) ;  /* 0x0000000000243947 */ /* 0x000fea0003800000 */
[----:B-12-45:R-:W1:Y:S01]  /*13c0*/  LDS R2, [UR8+0x8] ;  /* 0x00000808ff027984 */ /* 0x036e620008000800 */
[----:B------:R-:W-:-:S05]  /*13d0*/  IMAD.MOV.U32 R3, RZ, RZ, 0x6000 ;  /* 0x00006000ff037424 */ /* 0x000fca00078e00ff */
[----:B-1----:R-:W-:-:S04]  /*13e0*/  LOP3.LUT R2, R2, 0x6000, R3, 0xd8, !PT ;  /* 0x0000600002027812 */ /* 0x002fc800078ed803 */
[----:B------:R-:W-:-:S05]  /*13f0*/  LOP3.LUT R2, R2, 0x400000, RZ, 0xb8, !PT ;  /* 0x0040000002027812 */ /* 0x000fca00078eb8ff */
[----:B------:R1:W-:Y:S02]  /*1400*/  STS [UR8+0x8], R2 ;  /* 0x00000802ff007988 */ /* 0x0003e40008000808 */
.L_x_49:
[----:B------:R-:W-:Y:S05]  /*1410*/  BSYNC.RELIABLE B2 ;  /* 0x0000000000027941 */ /* 0x000fea0003800100 */
.L_x_40:
[----:B-12-45:R-:W1:Y:S02]  /*1420*/  @!P3 LDS R2, [UR8+0x8] ;  /* 0x00000808ff02b984 */ /* 0x036e640008000800 */
[----:B-1----:R-:W-:-:S05]  /*1430*/  @!P3 LOP3.LUT R2, R2, 0x8000, RZ, 0xb8, !PT ;  /* 0x000080000202b812 */ /* 0x002fca00078eb8ff */
[----:B------:R1:W-:Y:S02]  /*1440*/  @!P3 STS [UR8+0x8], R2 ;  /* 0x00000802ff00b988 */ /* 0x0003e40008000808 */
.L_x_50:
[----:B------:R-:W-:Y:S05]  /*1450*/  BSYNC.RECONVERGENT B3 ;  /* 0x0000000000037941 */ /* 0x000fea0003800200 */
.L_x_39:
        /* <DEDUP_REMOVED lines=9> */
[----:B-1-3--:R-:W-:-:S05]  /*14f0*/  IMAD.SHL.U32 R4, R2, 0x4, RZ ;  /* 0x0000000402047824 */ /* 0x00afca00078e00ff */
        /* <DEDUP_REMOVED lines=8> */
.L_x_51:
[----:B------:R-:W-:Y:S05]  /*1580*/  @P0 BRA `(.L_x_52) ;  /* 0x00000000000c0947 */ /* 0x000fea0003800000 */
[----:B------:R0:W-:Y:S01]  /*1590*/  UTMACMDFLUSH ;  /* 0x00000000000079b7 */ /* 0x0001e20000000000 */
[----:B------:R-:W-:Y:S05]  /*15a0*/  @P0 BRA `(.L_x_52) ;  /* 0x0000000000040947 */ /* 0x000fea0003800000 */
[----:B------:R-:W-:-:S04]  /*15b0*/  DEPBAR.LE SB0, 0x0 ;  /* 0x000080000000791a */ /* 0x000fc80000000000 */
.L_x_52:
[----:B------:R-:W-:Y:S05]  /*15c0*/  WARPSYNC.ALL ;  /* 0x0000000000007948 */ /* 0x000fea0003800000 */
[----:B------:R-:W-:Y:S01]  /*15d0*/  NOP ;  /* 0x0000000000007918 */ /* 0x000fe20000000000 */
[----:B--2---:R-:W-:Y:S01]  /*15e0*/  BAR.SYNC.DEFER_BLOCKING 0x0 ;  /* 0x0000000000007b1d */ /* 0x004fe20000010000 */
[----:B-1--45:R-:W-:Y:S01]  /*15f0*/  SHF.R.U32.HI R2, RZ, 0x5, R0 ;  /* 0x00000005ff027819 */ /* 0x032fe20000011600 */
[----:B------:R-:W-:-:S03]  /*1600*/  USHF.L.U32 UR9, UR9, 0x8, URZ ;  /* 0x0000000809097899 */ /* 0x000fc600080006ff */
[----:B------:R-:W-:Y:S01]  /*1610*/  R2UR UR12, R2 ;  /* 0x00000000020c72ca */ /* 0x000fe200000e0000 */
[----:B------:R-:W-:Y:S01]  /*1620*/  VOTEU.ALL UP0, P3 ;  /* 0x0000000000ff7886 */ /* 0x000fe20001800000 */
[----:B------:R-:W-:Y:S01]  /*1630*/  UMOV UR4, 0x1 ;  /* 0x0000000100047882 */ /* 0x000fe20000000000 */
[----:B------:R-:W-:Y:S01]  /*1640*/  VOTEU.ALL UP1, P3 ;  /* 0x0000000000ff7886 */ /* 0x000fe20001820000 */
[----:B------:R-:W-:Y:S02]  /*1650*/  BSSY.RECONVERGENT B3, `(.L_x_53) ;  /* 0x0000018000037945 */ /* 0x000fe40003800200 */
[----:B------:R-:W-:-:S04]  /*1660*/  @!UP0 UIADD3 UR6, UPT, UPT, -UR4, 0x100000, URZ ;  /* 0x0010000004068890 */ /* 0x000fc8000fffe1ff */
[----:B------:R-:W-:Y:S02]  /*1670*/  @!UP0 USHF.L.U32 UR7, UR6, 0xb, URZ ;  /* 0x0000000b06078899 */ /* 0x000fe400080006ff */
[----:B------:R-:W-:Y:S02]  /*1680*/  @!UP0 USHF.L.U32 UR6, UR6, 0x1, URZ ;  /* 0x0000000106068899 */ /* 0x000fe400080006ff */
[----:B------:R-:W-:-:S04]  /*1690*/  @!UP0 UIADD3 UR4, UPT, UPT, -UR4, 0x100000, URZ ;  /* 0x0010000004048890 */ /* 0x000fc8000fffe1ff */
[----:B------:R-:W-:Y:S02]  /*16a0*/  @!UP0 USHF.L.U32 UR5, UR4, 0xb, URZ ;  /* 0x0000000b04058899 */ /* 0x000fe400080006ff */
[----:B------:R-:W-:Y:S01]  /*16b0*/  @!UP0 USHF.L.U32 UR4, UR4, 0x1, URZ ;  /* 0x0000000104048899 */ /* 0x000fe200080006ff */
[----:B------:R-:W-:Y:S01]  /*16c0*/  VOTEU.ALL UP0, P3 ;  /* 0x0000000000ff7886 */ /* 0x000fe20001800000 */
[----:B------:R-:W1:Y:S04]  /*16d0*/  FENCE.VIEW.ASYNC.S ;  /* 0x00000000000073c6 */ /* 0x000e680000000000 */
[----:B-1----:R1:W2:Y:S06]  /*16e0*/  @!UP0 SYNCS.EXCH.64 URZ, [UR8+0x7800], UR6 ;  /* 0x0078000608ff85b2 */ /* 0x0022ac0008000100 */
[----:B------:R1:W2:Y:S02]  /*16f0*/  @!UP1 SYNCS.EXCH.64 URZ, [UR8+0x7820], UR4 ;  /* 0x0078200408ff95b2 */ /* 0x0002a40008000100 */
[----:B--2---:R-:W-:Y:S06]  /*1700*/  BAR.SYNC.DEFER_BLOCKING 0x0 ;  /* 0x0000000000007b1d */ /* 0x004fec0000010000 */
[----:B------:R-:W-:Y:S05]  /*1710*/  @P3 BRA `(.L_x_54) ;  /* 0x00000000002c3947 */ /* 0x000fea0003800000 */
[----:B-1----:R-:W-:Y:S02]  /*1720*/  UMOV UR4, 0x1 ;  /* 0x0000000100047882 */ /* 0x002fe40000000000 */
[----:B------:R-:W-:-:S04]  /*1730*/  UIADD3 UR6, UPT, UPT, -UR4, 0x100000, URZ ;  /* 0x0010000004067890 */ /* 0x000fc8000fffe1ff */
[----:B------:R-:W-:Y:S02]  /*1740*/  USHF.L.U32 UR7, UR6, 0xb, URZ ;  /* 0x0000000b06077899 */ /* 0x000fe400080006ff */
[----:B------:R-:W-:Y:S02]  /*1750*/  USHF.L.U32 UR6, UR6, 0x1, URZ ;  /* 0x0000000106067899 */ /* 0x000fe400080006ff */
[----:B------:R-:W-:-:S04]  /*1760*/  UIADD3 UR4, UPT, UPT, -UR4, 0x100000, URZ ;  /* 0x0010000004047890 */ /* 0x000fc8000fffe1ff */
[----:B------:R-:W-:Y:S02]  /*1770*/  USHF.L.U32 UR5, UR4, 0xb, URZ ;  /* 0x0000000b04057899 */ /* 0x000fe400080006ff */
[----:B------:R-:W-:Y:S01]  /*1780*/  USHF.L.U32 UR4, UR4, 0x1, URZ ;  /* 0x0000000104047899 */ /* 0x000fe200080006ff */
[----:B------:R-:W1:Y:S03]  /*1790*/  FENCE.VIEW.ASYNC.S ;  /* 0x00000000000073c6 */ /* 0x000e660000000000 */
[----:B-1----:R2:W4:Y:S08]  /*17a0*/  SYNCS.EXCH.64 URZ, [UR8+0x7808], UR6 ;  /* 0x0078080608ff75b2 */ /* 0x0025300008000100 */
[----:B------:R2:W5:Y:S02]  /*17b0*/  SYNCS.EXCH.64 URZ, [UR8+0x7828], UR4 ;  /* 0x0078280408ff75b2 */ /* 0x0005640008000100 */
[----:B--2---:R-:W-:Y:S01]  /*17c0*/  NOP ;  /* 0x0000000000007918 */ /* 0x004fe20000000000 */
.L_x_54:
[----:B-1----:R-:W-:Y:S05]  /*17d0*/  BSYNC.RECONVERGENT B3 ;  /* 0x0000000000037941 */ /* 0x002fea0003800200 */
.L_x_53:
[----:B----45:R-:W-:Y:S01]  /*17e0*/  BAR.SYNC.DEFER_BLOCKING 0x0 ;  /* 0x0000000000007b1d */ /* 0x030fe20000010000 */
[----:B------:R-:W-:Y:S01]  /*17f0*/  UIADD3 UR6, UPT, UPT, UR8, 0x7820, URZ ;  /* 0x0000782008067890 */ /* 0x000fe2000fffe0ff */
[----:B------:R-:W-:Y:S01]  /*1800*/  ISETP.GE.AND P0, PT, R10, 0x1, PT ;  /* 0x000000010a00780c */ /* 0x000fe20003f06270 */
[----:B------:R-:W-:-:S03]  /*1810*/  USHF.L.U32 UR7, UR13, 0x6, URZ ;  /* 0x000000060d077899 */ /* 0x000fc600080006ff */
[----:B------:R-:W-:Y:S04]  /*1820*/  BSSY.RECONVERGENT B3, `(.L_x_55) ;  /* 0x000000d000037945 */ /* 0x000fe80003800200 */
[----:B------:R-:W-:Y:S05]  /*1830*/  @P3 BRA `(.L_x_56) ;  /* 0x00000000002c3947 */ /* 0x000fea0003800000 */
[----:B------:R-:W-:Y:S02]  /*1840*/  UMOV UR4, 0x1 ;  /* 0x0000000100047882 */ /* 0x000fe40000000000 */
[----:B------:R-:W-:-:S04]  /*1850*/  UIADD3 UR14, UPT, UPT, -UR4, 0x100000, URZ ;  /* 0x00100000040e7890 */ /* 0x000fc8000fffe1ff */
[----:B------:R-:W-:Y:S02]  /*1860*/  USHF.L.U32 UR15, UR14, 0xb, URZ ;  /* 0x0000000b0e0f7899 */ /* 0x000fe400080006ff */
[----:B------:R-:W-:Y:S02]  /*1870*/  USHF.L.U32 UR14, UR14, 0x1, URZ ;  /* 0x000000010e0e7899 */ /* 0x000fe400080006ff */
[----:B------:R-:W-:-:S04]  /*1880*/  UIADD3 UR4, UPT, UPT, -UR4, 0x100000, URZ ;  /* 0x0010000004047890 */ /* 0x000fc8000fffe1ff */
[----:B------:R-:W-:Y:S02]  /*1890*/  USHF.L.U32 UR5, UR4, 0xb, URZ ;  /* 0x0000000b04057899 */ /* 0x000fe400080006ff */
[----:B------:R-:W-:Y:S01]  /*18a0*/  USHF.L.U32 UR4, UR4, 0x1, URZ ;  /* 0x0000000104047899 */ /* 0x000fe200080006ff */
[----:B------:R-:W1:Y:S03]  /*18b0*/  FENCE.VIEW.ASYNC.S ;  /* 0x00000000000073c6 */ /* 0x000e660000000000 */
[----:B-1----:R1:W2:Y:S08]  /*18c0*/  SYNCS.EXCH.64 URZ, [UR8+0x7810], UR14 ;  /* 0x0078100e08ff75b2 */ /* 0x0022b00008000100 */
[----:B------:R1:W4:Y:S01]  /*18d0*/  SYNCS.EXCH.64 URZ, [UR8+0x7830], UR4 ;  /* 0x0078300408ff75b2 */ /* 0x0003220008000100 */
[----:B------:R-:W-:Y:S01]  /*18e0*/  NOP ;  /* 0x0000000000007918 */ /* 0x000fe20000000000 */
.L_x_56:
[----:B-1----:R-:W-:Y:S05]  /*18f0*/  BSYNC.RECONVERGENT B3 ;  /* 0x0000000000037941 */ /* 0x002fea0003800200 */
.L_x_55:
[----:B------:R-:W-:Y:S05]  /*1900*/  @!P0 BRA `(.L_x_57) ;  /* 0x0000000400e88947 */ /* 0x000fea0003800000 */
[----:B--2-4-:R-:W-:Y:S01]  /*1910*/  BAR.SYNC.DEFER_BLOCKING 0x0 ;  /* 0x0000000000007b1d */ /* 0x014fe20000010000 */
[----:B------:R-:W-:Y:S01]  /*1920*/  ELECT P1, URZ, PT ;  /* 0x0000000000ff782f */ /* 0x000fe20003820000 */
[----:B------:R-:W-:Y:S01]  /*1930*/  @!P3 IMAD.MOV.U32 R2, RZ, RZ, 0x2800 ;  /* 0x00002800ff02b424 */ /* 0x000fe200078e00ff */
[----:B------:R-:W-:Y:S02]  /*1940*/  UIADD3 UR16, UPT, UPT, UR8, 0x6000, URZ ;  /* 0x0000600008107890 */ /* 0x000fe4000fffe0ff */
[----:B------:R-:W-:Y:S01]  /*1950*/  ISETP.LT.U32.AND P1, PT, R68, 0x20, P1 ;  /* 0x000000204400780c */ /* 0x000fe20000f21070 */
[----:B------:R-:W-:Y:S01]  /*1960*/  UMOV UR19, UR7 ;  /* 0x0000000700137c82 */ /* 0x000fe20008000000 */
[----:B------:R-:W-:Y:S01]  /*1970*/  ELECT P0, URZ, PT ;  /* 0x0000000000ff782f */ /* 0x000fe20003800000 */
[----:B------:R-:W-:-:S03]  /*1980*/  ULOP3.LUT UR4, UR12, 0x1, URZ, 0xc0, !UPT ;  /* 0x000000010c047892 */ /* 0x000fc6000f8ec0ff */
[----:B------:R-:W-:Y:S01]  /*1990*/  ISETP.LT.U32.AND P0, PT, R68, 0x40, P0 ;  /* 0x000000404400780c */ /* 0x000fe20000701070 */
[----:B------:R-:W-:Y:S02]  /*19a0*/  ULEA UR28, UR4, UR8, 0xc ;  /* 0x00000008041c7291 */ /* 0x000fe4000f8e60ff */
[----:B------:R-:W-:-:S04]  /*19b0*/  ULEA UR30, UR4, UR9, 0x7 ;  /* 0x00000009041e7291 */ /* 0x000fc8000f8e38ff */
[----:B------:R-:W-:Y:S01]  /*19c0*/  VOTEU.ANY UP0, P1 ;  /* 0x0000000000ff7886 */ /* 0x000fe20000800100 */
[----:B------:R-:W-:-:S04]  /*19d0*/  VOTEU.ANY UP2, P1 ;  /* 0x0000000000ff7886 */ /* 0x000fc80000840100 */
[----:B------:R-:W-:Y:S02]  /*19e0*/  @UP0 UIADD3 UR17, UPT, UPT, UR8, 0x7800, URZ ;  /* 0x0000780008110890 */ /* 0x000fe4000fffe0ff */
[----:B------:R1:W-:Y:S01]  /*19f0*/  @!P3 SYNCS.ARRIVE.TRANS64 RZ, [UR8+0x7800], R2 ;  /* 0x00780002ffffb9a7 */ /* 0x0003e20008000008 */
[----:B------:R-:W-:Y:S01]  /*1a00*/  @UP0 UMOV UR18, URZ ;  /* 0x000000ff00120c82 */ /* 0x000fe20008000000 */
[----:B------:R-:W-:Y:S01]  /*1a10*/  BAR.SYNC.DEFER_BLOCKING 0x0 ;  /* 0x0000000000007b1d */ /* 0x000fe20000010000 */
[----:B------:R-:W-:-:S05]  /*1a20*/  UISETP.NE.U32.AND UP0, UPT, UR12, URZ, UPT ;  /* 0x000000ff0c00728c */ /* 0x000fca000bf05070 */
[----:B------:R-:W-:Y:S01]  /*1a30*/  VOTEU.ANY UP1, P0 ;  /* 0x0000000000ff7886 */ /* 0x000fe20000020100 */
[----:B------:R-:W-:-:S04]  /*1a40*/  VOTEU.ANY UP3, P0 ;  /* 0x0000000000ff7886 */ /* 0x000fc80000060100 */
[----:B------:R-:W-:Y:S01]  /*1a50*/  @UP1 UIADD3 UR29, UPT, UPT, UR8, 0x7800, URZ ;  /* 0x00007800081d1890 */ /* 0x000fe2000fffe0ff */
[----:B------:R-:W-:Y:S01]  /*1a60*/  @UP1 UMOV UR31, URZ ;  /* 0x000000ff001f1c82 */ /* 0x000fe20008000000 */
[----:B------:R1:W-:Y:S01]  /*1a70*/  @UP2 UTMALDG.2D [UR16], [UR20] ;  /* 0x00000010140025b4 */ /* 0x0003e20008008000 */
[----:B------:R2:W-:Y:S06]  /*1a80*/  MEMBAR.ALL.CTA ;  /* 0x0000000000007992 */ /* 0x0005ec0000008000 */
[----:B--2---:R-:W2:Y:S02]  /*1a90*/  FENCE.VIEW.ASYNC.S ;  /* 0x00000000000073c6 */ /* 0x004ea40000000000 */
[----:B--2---:R-:W-:Y:S06]  /*1aa0*/  BAR.SYNC.DEFER_BLOCKING 0x0 ;  /* 0x0000000000007b1d */ /* 0x004fec0000010000 */
[----:B------:R1:W-:Y:S02]  /*1ab0*/  @UP3 UTMALDG.2D [UR28], [UR22] ;  /* 0x0000001c160035b4 */ /* 0x0003e40008008000 */
[----:B------:R-:W-:Y:S06]  /*1ac0*/  BAR.SYNC.DEFER_BLOCKING 0x0 ;  /* 0x0000000000007b1d */ /* 0x000fec0000010000 */
[----:B------:R-:W2:Y:S02]  /*1ad0*/  SYNCS.PHASECHK.TRANS64.TRYWAIT P0, [UR8+0x7800], RZ ;  /* 0x007800ffff0075a7 */ /* 0x000ea40008001108 */
[----:B-12---:R-:W-:Y:S05]  /*1ae0*/  @!P0 BRA `(.L_x_58) ;  /* 0x0000000c00808947 */ /* 0x006fea0003800000 */
.L_x_74:
[----:B------:R-:W-:Y:S05]  /*1af0*/  BRA.U UP0, `(.L_x_59) ;  /* 0x00000001002c7547 */ /* 0x000fea000b800000 */
[----:B------:R-:W-:Y:S02]  /*1b00*/  USHF.R.U32.HI UR14, URZ, 0x4, UR8 ;  /* 0x00000004ff0e7899 */ /* 0x000fe40008011608 */
[----:B------:R-:W-:Y:S02]  /*1b10*/  USHF.R.U32.HI UR4, URZ, 0x4, UR16 ;  /* 0x00000004ff047899 */ /* 0x000fe40008011610 */
[----:B------:R-:W-:Y:S02]  /*1b20*/  USGXT.U32 UR14, UR14, 0xe ;  /* 0x0000000e0e0e789a */ /* 0x000fe40008000000 */
[----:B------:R-:W-:Y:S02]  /*1b30*/  USGXT.U32 UR4, UR4, 0xe ;  /* 0x0000000e0404789a */ /* 0x000fe40008000000 */
[----:B------:R-:W-:Y:S01]  /*1b40*/  ULOP3.LUT UR14, UR14, 0x1000000, URZ, 0xfc, !UPT ;  /* 0x010000000e0e7892 */ /* 0x000fe2000f8efcff */
[----:B------:R-:W-:Y:S01]  /*1b50*/  UMOV UR16, 0x0 ;  /* 0x0000000000107882 */ /* 0x000fe20000000000 */
[----:B------:R-:W-:Y:S01]  /*1b60*/  UMOV UR17, 0x4410010 ;  /* 0x0441001000117882 */ /* 0x000fe20000000000 */
[----:B------:R-:W-:Y:S01]  /*1b70*/  UMOV UR5, 0xc0004010 ;  /* 0xc000401000057882 */ /* 0x000fe20000000000 */
[----:B------:R-:W-:-:S05]  /*1b80*/  UMOV UR15, 0x40004040 ;  /* 0x40004040000f7882 */ /* 0x000fca0000000000 */
[----:B------:R1:W-:Y:S01]  /*1b90*/  UTCQMMA gdesc[UR4], gdesc[UR14], tmem[UR24], tmem[UR16], idesc[UR17], !UPT ;  /* 0x00ff100e040075ea */ /* 0x0003e2000f800318 */
[----:B------:R-:W-:Y:S02]  /*1ba0*/  NOP ;  /* 0x0000000000007918 */ /* 0x000fe40000000000 */
.L_x_59:
[----:B------:R-:W-:Y:S01]  /*1bb0*/  ELECT P0, URZ, PT ;  /* 0x0000000000ff782f */ /* 0x000fe20003800000 */
[----:B-1----:R-:W-:Y:S01]  /*1bc0*/  UMOV UR4, UR6 ;  /* 0x0000000600047c82 */ /* 0x002fe20008000000 */
[----:B------:R-:W-:Y:S02]  /*1bd0*/  UMOV UR5, URZ ;  /* 0x000000ff00057c82 */ /* 0x000fe40008000000 */
[----:B------:R-:W-:-:S13]  /*1be0*/  ISETP.LT.U32.AND P0, PT, R68, 0x20, P0 ;  /* 0x000000204400780c */ /* 0x000fda0000701070 */
[----:B------:R-:W-:Y:S01]  /*1bf0*/  VOTEU.ANY UP0, P0 ;  /* 0x0000000000ff7886 */ /* 0x000fe20000000100 */
[----:B------:R-:W-:Y:S01]  /*1c00*/  VOTEU.ANY UP1, P0 ;  /* 0x0000000000ff7886 */ /* 0x000fe20000020100 */
[----:B------:R-:W-:-:S03]  /*1c10*/  ISETP.GE.U32.AND P0, PT, R10, 0x21, PT ;  /* 0x000000210a00780c */ /* 0x000fc60003f06070 */
[----:B------:R-:W-:Y:S02]  /*1c20*/  @UP0 UMOV UR4, UR4 ;  /* 0x0000000400040c82 */ /* 0x000fe40008000000 */
[----:B------:R1:W-:Y:S01]  /*1c30*/  @UP1 UTCBAR [UR4], URZ ;  /* 0x000000ff040013e9 */ /* 0x0003e200080000ff */
[----:B------:R-:W-:Y:S06]  /*1c40*/  BAR.SYNC.DEFER_BLOCKING 0x0 ;  /* 0x0000000000007b1d */ /* 0x000fec0000010000 */
[----:B------:R-:W2:Y:S02]  /*1c50*/  SYNCS.PHASECHK.TRANS64.TRYWAIT P1, [UR8+0x7820], RZ ;  /* 0x007820ffff0075a7 */ /* 0x000ea40008021108 */
[----:B-12---:R-:W-:Y:S05]  /*1c60*/  @!P1 BRA `(.L_x_60) ;  /* 0x0000000c002c9947 */ /* 0x006fea0003800000 */
.L_x_75:
[----:B------:R-:W-:Y:S01]  /*1c70*/  IMAD.MOV.U32 R2, RZ, RZ, RZ ;  /* 0x000000ffff027224 */ /* 0x000fe200078e00ff */
[----:B------:R-:W-:Y:S06]  /*1c80*/  @!P0 BRA `(.L_x_57) ;  /* 0x0000000400088947 */ /* 0x000fec0003800000 */
[----:B------:R-:W1:Y:S01]  /*1c90*/  LDCU UR17, c[0x0][0x3a0] ;  /* 0x00007400ff1177ac */ /* 0x000e620008000800 */
[----:B------:R-:W-:Y:S01]  /*1ca0*/  UMOV UR13, 0x1 ;  /* 0x00000001000d7882 */ /* 0x000fe20000000000 */
[----:B------:R-:W-:-:S05]  /*1cb0*/  UMOV UR6, 0x20 ;  /* 0x0000002000067882 */ /* 0x000fca0000000000 */
.L_x_64:
[----:B------:R-:W-:Y:S01]  /*1cc0*/  BAR.SYNC.DEFER_BLOCKING 0x0 ;  /* 0x0000000000007b1d */ /* 0x000fe20000010000 */
[----:B------:R-:W-:Y:S01]  /*1cd0*/  ULEA UR16, UR13, UR8, 0x3 ;  /* 0x000000080d107291 */ /* 0x000fe2000f8e18ff */
[----:B------:R-:W-:Y:S01]  /*1ce0*/  @!P3 IMAD.MOV.U32 R3, RZ, RZ, 0x2800 ;  /* 0x00002800ff03b424 */ /* 0x000fe200078e00ff */
[----:B------:R-:W-:Y:S01]  /*1cf0*/  ELECT P1, URZ, PT ;  /* 0x0000000000ff782f */ /* 0x000fe20003820000 */
[----:B------:R-:W-:-:S03]  /*1d00*/  ULEA UR4, UR13, UR8, 0xb ;  /* 0x000000080d047291 */ /* 0x000fc6000f8e58ff */
[----:B------:R-:W-:Y:S02]  /*1d10*/  ISETP.LT.U32.AND P1, PT, R68, 0x20, P1 ;  /* 0x000000204400780c */ /* 0x000fe40000f21070 */
[----:B------:R-:W-:Y:S01]  /*1d20*/  ELECT P0, URZ, PT ;  /* 0x0000000000ff782f */ /* 0x000fe20003800000 */
[----:B------:R-:W-:-:S03]  /*1d30*/  UIADD3 UR4, UPT, UPT, UR4, 0x6000, URZ ;  /* 0x0000600004047890 */ /* 0x000fc6000fffe0ff */
[----:B------:R-:W-:Y:S01]  /*1d40*/  ISETP.LT.U32.AND P0, PT, R68, 0x40, P0 ;  /* 0x000000404400780c */ /* 0x000fe20000701070 */
[----:B------:R-:W-:Y:S02]  /*1d50*/  ULEA UR14, UR13, UR8, 0xd ;  /* 0x000000080d0e7291 */ /* 0x000fe4000f8e68ff */
[----:B------:R-:W-:Y:S01]  /*1d60*/  ULOP3.LUT UR15, UR12, 0x1, URZ, 0xc0, !UPT ;  /* 0x000000010c0f7892 */ /* 0x000fe2000f8ec0ff */
[----:B------:R-:W-:-:S03]  /*1d70*/  UMOV UR31, UR6 ;  /* 0x00000006001f7c82 */ /* 0x000fc60008000000 */
[----:B------:R-:W-:Y:S01]  /*1d80*/  ULEA UR28, UR15, UR14, 0xc ;  /* 0x0000000e0f1c7291 */ /* 0x000fe2000f8e60ff */
[----:B------:R-:W-:Y:S01]  /*1d90*/  VOTEU.ANY UP0, P1 ;  /* 0x0000000000ff7886 */ /* 0x000fe20000800100 */
[----:B------:R-:W-:Y:S01]  /*1da0*/  ULEA UR30, UR15, UR9, 0x7 ;  /* 0x000000090f1e7291 */ /* 0x000fe2000f8e38ff */
[----:B------:R2:W-:Y:S03]  /*1db0*/  @!P3 SYNCS.ARRIVE.TRANS64 RZ, [UR16+0x7800], R3 ;  /* 0x00780003ffffb9a7 */ /* 0x0005e60008000010 */
[----:B------:R-:W-:Y:S01]  /*1dc0*/  VOTEU.ANY UP1, P0 ;  /* 0x0000000000ff7886 */ /* 0x000fe20000020100 */
[----:B------:R-:W-:Y:S01]  /*1dd0*/  @UP0 UIADD3 UR5, UPT, UPT, UR16, 0x7800, URZ ;  /* 0x0000780010050890 */ /* 0x000fe2000fffe0ff */
[----:B------:R-:W-:Y:S01]  /*1de0*/  VOTEU.ANY UP0, P1 ;  /* 0x0000000000ff7886 */ /* 0x000fe20000800100 */
[----:B------:R-:W-:Y:S02]  /*1df0*/  BAR.SYNC.DEFER_BLOCKING 0x0 ;  /* 0x0000000000007b1d */ /* 0x000fe40000010000 */
[----:B------:R-:W-:Y:S01]  /*1e00*/  @UP1 UIADD3 UR29, UPT, UPT, UR16, 0x7800, URZ ;  /* 0x00007800101d1890 */ /* 0x000fe2000fffe0ff */
[----:B--2---:R-:W-:-:S03]  /*1e10*/  IMAD.U32 R3, R2, -0x80000000, RZ ;  /* 0x8000000002037824 */ /* 0x004fc600078e00ff */
[----:B------:R-:W-:Y:S01]  /*1e20*/  VOTEU.ANY UP1, P0 ;  /* 0x0000000000ff7886 */ /* 0x000fe20000020100 */
[----:B------:R2:W-:Y:S01]  /*1e30*/  @UP0 UTMALDG.2D [UR4], [UR20] ;  /* 0x00000004140005b4 */ /* 0x0005e20008008000 */
[----:B------:R-:W-:Y:S01]  /*1e40*/  UISETP.NE.U32.AND UP0, UPT, UR12, URZ, UPT ;  /* 0x000000ff0c00728c */ /* 0x000fe2000bf05070 */
[----:B------:R4:W-:Y:S06]  /*1e50*/  MEMBAR.ALL.CTA ;  /* 0x0000000000007992 */ /* 0x0009ec0000008000 */
[----:B----4-:R-:W4:Y:S02]  /*1e60*/  FENCE.VIEW.ASYNC.S ;  /* 0x00000000000073c6 */ /* 0x010f240000000000 */
[----:B----4-:R-:W-:Y:S06]  /*1e70*/  BAR.SYNC.DEFER_BLOCKING 0x0 ;  /* 0x0000000000007b1d */ /* 0x010fec0000010000 */
[----:B------:R2:W-:Y:S02]  /*1e80*/  @UP1 UTMALDG.2D [UR28], [UR22] ;  /* 0x0000001c160015b4 */ /* 0x0005e40008008000 */
[----:B------:R-:W-:Y:S06]  /*1e90*/  BAR.SYNC.DEFER_BLOCKING 0x0 ;  /* 0x0000000000007b1d */ /* 0x000fec0000010000 */
[----:B------:R-:W4:Y:S02]  /*1ea0*/  SYNCS.PHASECHK.TRANS64.TRYWAIT P0, [UR16+0x7800], R3 ;  /* 0x00780003ff0075a7 */ /* 0x000f240008001110 */
[----:B--2-4-:R-:W-:Y:S05]  /*1eb0*/  @!P0 BRA `(.L_x_61) ;  /* 0x0000000800a48947 */ /* 0x014fea0003800000 */
.L_x_76:
        /* <DEDUP_REMOVED lines=10> */
[----:B------:R2:W-:Y:S01]  /*1f60*/  UTCQMMA gdesc[UR4], gdesc[UR14], tmem[UR24], tmem[UR18], idesc[UR19], UPT ;  /* 0x00ff120e040075ea */ /* 0x0005e2000b800318 */
[----:B------:R-:W-:Y:S02]  /*1f70*/  NOP ;  /* 0x0000000000007918 */ /* 0x000fe40000000000 */
.L_x_62:
[----:B------:R-:W-:Y:S01]  /*1f80*/  ELECT P0, URZ, PT ;  /* 0x0000000000ff782f */ /* 0x000fe20003800000 */
[----:B--2---:R-:W-:-:S03]  /*1f90*/  UIADD3 UR4, UPT, UPT, UR16, 0x7820, URZ ;  /* 0x0000782010047890 */ /* 0x004fc6000fffe0ff */
[----:B------:R-:W-:Y:S01]  /*1fa0*/  ISETP.LT.U32.AND P0, PT, R68, 0x20, P0 ;  /* 0x000000204400780c */ /* 0x000fe20000701070 */
[----:B------:R-:W-:-:S12]  /*1fb0*/  UMOV UR5, URZ ;  /* 0x000000ff00057c82 */ /* 0x000fd80008000000 */
[----:B------:R-:W-:Y:S01]  /*1fc0*/  VOTEU.ANY UP0, P0 ;  /* 0x0000000000ff7886 */ /* 0x000fe20000000100 */
[----:B------:R-:W-:-:S04]  /*1fd0*/  VOTEU.ANY UP1, P0 ;  /* 0x0000000000ff7886 */ /* 0x000fc80000020100 */
[----:B------:R-:W-:Y:S02]  /*1fe0*/  @UP0 UMOV UR4, UR4 ;  /* 0x0000000400040c82 */ /* 0x000fe40008000000 */
[----:B------:R2:W-:Y:S01]  /*1ff0*/  @UP1 UTCBAR [UR4], URZ ;  /* 0x000000ff040013e9 */ /* 0x0005e200080000ff */
[----:B------:R-:W-:Y:S06]  /*2000*/  BAR.SYNC.DEFER_BLOCKING 0x0 ;  /* 0x0000000000007b1d */ /* 0x000fec0000010000 */
[----:B------:R-:W4:Y:S02]  /*2010*/  SYNCS.PHASECHK.TRANS64.TRYWAIT P0, [UR16+0x7820], R3 ;  /* 0x00782003ff0075a7 */ /* 0x000f240008001110 */
[----:B--2-4-:R-:W-:Y:S05]  /*2020*/  @!P0 BRA `(.L_x_63) ;  /* 0x0000000800548947 */ /* 0x014fea0003800000 */
.L_x_77:
[----:B------:R-:W-:Y:S02]  /*2030*/  UIADD3 UR13, UPT, UPT, UR13, 0x1, URZ ;  /* 0x000000010d0d7890 */ /* 0x000fe4000fffe0ff */
[----:B------:R-:W-:Y:S02]  /*2040*/  UIADD3 UR6, UPT, UPT, UR6, 0x20, URZ ;  /* 0x0000002006067890 */ /* 0x000fe4000fffe0ff */
[----:B------:R-:W-:-:S04]  /*2050*/  UISETP.NE.U32.AND UP0, UPT, UR13, 0x3, UPT ;  /* 0x000000030d00788c */ /* 0x000fc8000bf05070 */
[----:B------:R-:W-:Y:S02]  /*2060*/  USEL UR13, UR13, URZ, UP0 ;  /* 0x000000ff0d0d7287 */ /* 0x000fe40008000000 */
[----:B------:R-:W-:Y:S02]  /*2070*/  USEL UR4, URZ, 0x1, UP0 ;  /* 0x00000001ff047887 */ /* 0x000fe40008000000 */
[----:B-1----:R-:W-:-:S04]  /*2080*/  UISETP.GE.AND UP0, UPT, UR6, UR17, UPT ;  /* 0x000000110600728c */ /* 0x002fc8000bf06270 */
[----:B------:R-:W-:-:S05]  /*2090*/  LOP3.LUT R2, R2, UR4, RZ, 0x3c, !PT ;  /* 0x0000000402027c12 */ /* 0x000fca000f8e3cff */
[----:B------:R-:W-:Y:S05]  /*20a0*/  BRA.U !UP0, `(.L_x_64) ;  /* 0xfffffffd08047547 */ /* 0x000fea000b83ffff */
.L_x_57:
[----:B--2-4-:R-:W-:Y:S01]  /*20b0*/  BAR.SYNC.DEFER_BLOCKING 0x0 ;  /* 0x0000000000007b1d */ /* 0x014fe20000010000 */
[----:B------:R-:W-:-:S05]  /*20c0*/  IMAD.SHL.U32 R2, R0, 0x40, RZ ;  /* 0x0000004000027824 */ /* 0x000fca00078e00ff */
[----:B------:R-:W-:Y:S04]  /*20d0*/  BSSY.RECONVERGENT B3, `(.L_x_65) ;  /* 0x0000004000037945 */ /* 0x000fe80003800200 */
[----:B------:R-:W-:Y:S05]  /*20e0*/  @P3 BRA `(.L_x_66) ;  /* 0x0000000000083947 */ /* 0x000fea0003800000 */
[----:B------:R-:W1:Y:S02]  /*20f0*/  SYNCS.CCTL.IV [UR8+0x7800] ;  /* 0x00780000ff0079b1 */ /* 0x000e640008000008 */
[----:B-1----:R-:W1:Y:S02]  /*2100*/  SYNCS.CCTL.IV [UR8+0x7820] ;  /* 0x00782000ff0079b1 */ /* 0x002e640008000008 */
.L_x_66:
[----:B------:R-:W-:Y:S05]  /*2110*/  BSYNC.RECONVERGENT B3 ;  /* 0x0000000000037941 */ /* 0x000fea0003800200 */
.L_x_65:
[----:B-1----:R-:W-:Y:S06]  /*2120*/  BAR.SYNC.DEFER_BLOCKING 0x0 ;  /* 0x0000000000007b1d */ /* 0x002fec0000010000 */
[----:B------:R-:W-:Y:S04]  /*2130*/  BSSY.RECONVERGENT B3, `(.L_x_67) ;  /* 0x0000004000037945 */ /* 0x000fe80003800200 */
[----:B------:R-:W-:Y:S05]  /*2140*/  @P3 BRA `(.L_x_68) ;  /* 0x0000000000083947 */ /* 0x000fea0003800000 */
[----:B------:R-:W1:Y:S02]  /*2150*/  SYNCS.CCTL.IV [UR8+0x7808] ;  /* 0x00780800ff0079b1 */ /* 0x000e640008000008 */
[----:B-1----:R-:W1:Y:S02]  /*2160*/  SYNCS.CCTL.IV [UR8+0x7828] ;  /* 0x00782800ff0079b1 */ /* 0x002e640008000008 */
.L_x_68:
[----:B------:R-:W-:Y:S05]  /*2170*/  BSYNC.RECONVERGENT B3 ;  /* 0x0000000000037941 */ /* 0x000fea0003800200 */
.L_x_67:
[----:B-1----:R-:W-:Y:S06]  /*2180*/  BAR.SYNC.DEFER_BLOCKING 0x0 ;  /* 0x0000000000007b1d */ /* 0x002fec0000010000 */
[----:B------:R-:W-:Y:S04]  /*2190*/  BSSY.RECONVERGENT B3, `(.L_x_69) ;  /* 0x0000004000037945 */ /* 0x000fe80003800200 */
[----:B------:R-:W-:Y:S05]  /*21a0*/  @P3 BRA `(.L_x_70) ;  /* 0x0000000000083947 */ /* 0x000fea0003800000 */
[----:B------:R-:W1:Y:S02]  /*21b0*/  SYNCS.CCTL.IV [UR8+0x7810] ;  /* 0x00781000ff0079b1 */ /* 0x000e640008000008 */
[----:B-1----:R-:W1:Y:S02]  /*21c0*/  SYNCS.CCTL.IV [UR8+0x7830] ;  /* 0x00783000ff0079b1 */ /* 0x002e640008000008 */
.L_x_70:
[----:B------:R-:W-:Y:S05]  /*21d0*/  BSYNC.RECONVERGENT B3 ;  /* 0x0000000000037941 */ /* 0x000fea0003800200 */
.L_x_69:
[----:B------:R-:W-:Y:S01]  /*21e0*/  USHF.L.U32 UR4, UR12, 0x15, URZ ;  /* 0x000000150c047899 */ /* 0x000fe200080006ff */
[----:B------:R-:W-:Y:S01]  /*21f0*/  IMAD.SHL.U32 R3, R0, 0x10, RZ ;  /* 0x0000001000037824 */ /* 0x000fe200078e00ff */
[----:B------:R-:W-:Y:S01]  /*2200*/  USHF.L.U32 UR5, UR12, 0x5, URZ ;  /* 0x000000050c057899 */ /* 0x000fe200080006ff */
[----:B------:R-:W-:Y:S01]  /*2210*/  LOP3.LUT R2, R2, 0x3800, RZ, 0xc0, !PT ;  /* 0x0000380002027812 */ /* 0x000fe200078ec0ff */
[----:B------:R-:W-:Y:S02]  /*2220*/  ULOP3.LUT UR4, UR4, 0x600000, URZ, 0xc0, !UPT ;  /* 0x0060000004047892 */ /* 0x000fe4000f8ec0ff */
[----:B------:R-:W-:Y:S01]  /*2230*/  ULOP3.LUT UR5, UR5, 0x80, URZ, 0xc0, !UPT ;  /* 0x0000008005057892 */ /* 0x000fe2000f8ec0ff */
[----:B------:R-:W-:Y:S01]  /*2240*/  LOP3.LUT R3, R2, 0x70, R3, 0xf8, !PT ;  /* 0x0000007002037812 */ /* 0x000fe200078ef803 */
[C---:B------:R-:W-:Y:S01]  /*2250*/  IMAD.SHL.U32 R2, R0.reuse, 0x4, RZ ;  /* 0x0000000400027824 */ /* 0x040fe200078e00ff */
[----:B------:R-:W-:Y:S01]  /*2260*/  ELECT P0, URZ, PT ;  /* 0x0000000000ff782f */ /* 0x000fe20003800000 */
[----:B------:R-:W-:Y:S01]  /*2270*/  IMAD.SHL.U32 R0, R0, 0x80, RZ ;  /* 0x0000008000007824 */ /* 0x000fe200078e00ff */
[----:B------:R-:W-:-:S02]  /*2280*/  UIADD3 UR4, UPT, UPT, UR5, UR4, UR24 ;  /* 0x0000000405047290 */ /* 0x000fc4000fffe018 */
[----:B------:R-:W-:Y:S01]  /*2290*/  LOP3.LUT R3, R3, 0x40, R2, 0x78, !PT ;  /* 0x0000004003037812 */ /* 0x000fe200078e7802 */
[----:B------:R-:W-:Y:S01]  /*22a0*/  ULOP3.LUT UR12, UR12, 0x1, URZ, 0xc0, !UPT ;  /* 0x000000010c0c7892 */ /* 0x000fe2000f8ec0ff */
[----:B------:R-:W-:Y:S01]  /*22b0*/  ISETP.LT.U32.AND P0, PT, R68, 0x40, P0 ;  /* 0x000000404400780c */ /* 0x000fe20000701070 */
[----:B------:R-:W-:Y:S01]  /*22c0*/  UMOV UR6, UR7 ;  /* 0x0000000700067c82 */ /* 0x000fe20008000000 */
[----:B------:R-:W-:Y:S01]  /*22d0*/  LOP3.LUT R0, R3, 0x780, R0, 0xf8, !PT ;  /* 0x0000078003007812 */ /* 0x000fe200078ef800 */
[----:B------:R-:W-:Y:S02]  /*22e0*/  ULEA UR5, UR12, UR9, 0x7 ;  /* 0x000000090c057291 */ /* 0x000fe4000f8e38ff */
[----:B---3--:R-:W-:Y:S01]  /*22f0*/  LDTM.16dp32bit_t0_t15.x64 R4, tmem[UR4] ;  /* 0x00000004000479ee */ /* 0x008fe20008b00000 */
[----:B------:R-:W2:Y:S01]  /*2300*/  LDTM.16dp32bit_t16_t31.x64 R4, tmem[UR4+0x40] ;  /* 0x00004004000479ee */ /* 0x000ea20008b20000 */
[C---:B------:R-:W-:Y:S01]  /*2310*/  LOP3.LUT R2, R0.reuse, 0x10, RZ, 0x3c, !PT ;  /* 0x0000001000027812 */ /* 0x040fe200078e3cff */
[----:B------:R-:W-:Y:S01]  /*2320*/  NOP ;  /* 0x0000000000007918 */ /* 0x000fe20000000000 */
[----:B------:R-:W-:Y:S01]  /*2330*/  LOP3.LUT R3, R0, 0x20, RZ, 0x3c, !PT ;  /* 0x0000002000037812 */ /* 0x000fe200078e3cff */
[----:B------:R-:W-:-:S03]  /*2340*/  ULEA UR4, UR12, UR8, 0xd ;  /* 0x000000080c047291 */ /* 0x000fc6000f8e68ff */
[----:B--2---:R-:W-:Y:S01]  /*2350*/  VOTEU.ANY UP1, P0 ;  /* 0x0000000000ff7886 */ /* 0x004fe20000020100 */
[----:B------:R-:W-:Y:S01]  /*2360*/  VOTEU.ANY UP0, P0 ;  /* 0x0000000000ff7886 */ /* 0x000fe20000000100 */
[----:B------:R-:W-:Y:S02]  /*2370*/  F2FP.SATFINITE.E4M3.F32.PACK_AB_MERGE_C R6, R7, R6, RZ ;  /* 0x000000060706723e */ /* 0x000fe400048070ff */
[----:B------:R-:W-:Y:S02]  /*2380*/  F2FP.SATFINITE.E4M3.F32.PACK_AB_MERGE_C R10, R11, R10, RZ ;  /* 0x0000000a0b0a723e */ /* 0x000fe400048070ff */
[----:B------:R-:W-:Y:S02]  /*2390*/  F2FP.SATFINITE.E4M3.F32.PACK_AB_MERGE_C R14, R15, R14, RZ ;  /* 0x0000000e0f0e723e */ /* 0x000fe400048070ff */
[----:B------:R-:W-:Y:S02]  /*23a0*/  F2FP.SATFINITE.E4M3.F32.PACK_AB_MERGE_C R7, R19, R18, RZ ;  /* 0x000000121307723e */ /* 0x000fe400048070ff */
[----:B------:R-:W-:-:S02]  /*23b0*/  F2FP.SATFINITE.E4M3.F32.PACK_AB_MERGE_C R22, R23, R22, RZ ;  /* 0x000000161716723e */ /* 0x000fc400048070ff */
[----:B------:R-:W-:Y:S02]  /*23c0*/  F2FP.SATFINITE.E4M3.F32.PACK_AB_MERGE_C R26, R27, R26, RZ ;  /* 0x0000001a1b1a723e */ /* 0x000fe400048070ff */
        /* <DEDUP_REMOVED lines=10> */
[----:B------:R-:W-:-:S02]  /*2470*/  F2FP.SATFINITE.E4M3.F32.PACK_AB_MERGE_C R4, R5, R4, R6 ;  /* 0x000000040504723e */ /* 0x000fc40004807006 */
[----:B------:R-:W-:Y:S02]  /*2480*/  F2FP.SATFINITE.E4M3.F32.PACK_AB_MERGE_C R5, R9, R8, R10 ;  /* 0x000000080905723e */ /* 0x000fe4000480700a */
[----:B------:R-:W-:Y:S02]  /*2490*/  F2FP.SATFINITE.E4M3.F32.PACK_AB_MERGE_C R6, R13, R12, R14 ;  /* 0x0000000c0d06723e */ /* 0x000fe4000480700e */
[----:B------:R-:W-:Y:S02]  /*24a0*/  F2FP.SATFINITE.E4M3.F32.PACK_AB_MERGE_C R7, R17, R16, R7 ;  /* 0x000000101107723e */ /* 0x000fe40004807007 */
[----:B------:R-:W-:Y:S02]  /*24b0*/  F2FP.SATFINITE.E4M3.F32.PACK_AB_MERGE_C R20, R21, R20, R22 ;  /* 0x000000141514723e */ /* 0x000fe40004807016 */
[----:B------:R-:W-:Y:S01]  /*24c0*/  F2FP.SATFINITE.E4M3.F32.PACK_AB_MERGE_C R21, R25, R24, R26 ;  /* 0x000000181915723e */ /* 0x000fe2000480701a */
[----:B-1----:R1:W-:Y:S01]  /*24d0*/  STS.128 [R0+UR8], R4 ;  /* 0x0000000400007988 */ /* 0x0023e20008000c08 */
[----:B------:R-:W-:-:S02]  /*24e0*/  F2FP.SATFINITE.E4M3.F32.PACK_AB_MERGE_C R22, R29, R28, R30 ;  /* 0x0000001c1d16723e */ /* 0x000fc4000480701e */
[----:B------:R-:W-:Y:S02]  /*24f0*/  F2FP.SATFINITE.E4M3.F32.PACK_AB_MERGE_C R23, R33, R32, R34 ;  /* 0x000000202117723e */ /* 0x000fe40004807022 */
[----:B------:R-:W-:Y:S02]  /*2500*/  F2FP.SATFINITE.E4M3.F32.PACK_AB_MERGE_C R36, R37, R36, R38 ;  /* 0x000000242524723e */ /* 0x000fe40004807026 */
[----:B------:R-:W-:Y:S01]  /*2510*/  F2FP.SATFINITE.E4M3.F32.PACK_AB_MERGE_C R37, R41, R40, R42 ;  /* 0x000000282925723e */ /* 0x000fe2000480702a */
[----:B------:R1:W-:Y:S01]  /*2520*/  STS.128 [R2+UR8], R20 ;  /* 0x0000001402007988 */ /* 0x0003e20008000c08 */
[----:B------:R-:W-:Y:S02]  /*2530*/  F2FP.SATFINITE.E4M3.F32.PACK_AB_MERGE_C R38, R45, R44, R46 ;  /* 0x0000002c2d26723e */ /* 0x000fe4000480702e */
[----:B------:R-:W-:Y:S02]  /*2540*/  F2FP.SATFINITE.E4M3.F32.PACK_AB_MERGE_C R39, R49, R48, R50 ;  /* 0x000000303127723e */ /* 0x000fe40004807032 */
[----:B------:R-:W-:-:S02]  /*2550*/  F2FP.SATFINITE.E4M3.F32.PACK_AB_MERGE_C R52, R53, R52, R54 ;  /* 0x000000343534723e */ /* 0x000fc40004807036 */
[----:B------:R-:W-:Y:S01]  /*2560*/  F2FP.SATFINITE.E4M3.F32.PACK_AB_MERGE_C R53, R57, R56, R58 ;  /* 0x000000383935723e */ /* 0x000fe2000480703a */
[----:B------:R1:W-:Y:S01]  /*2570*/  STS.128 [R3+UR8], R36 ;  /* 0x0000002403007988 */ /* 0x0003e20008000c08 */
[----:B------:R-:W-:Y:S02]  /*2580*/  F2FP.SATFINITE.E4M3.F32.PACK_AB_MERGE_C R54, R61, R60, R62 ;  /* 0x0000003c3d36723e */ /* 0x000fe4000480703e */
[----:B------:R-:W-:Y:S02]  /*2590*/  F2FP.SATFINITE.E4M3.F32.PACK_AB_MERGE_C R55, R65, R64, R66 ;  /* 0x000000404137723e */ /* 0x000fe40004807042 */
[----:B------:R-:W-:-:S05]  /*25a0*/  LOP3.LUT R8, R0, 0x30, RZ, 0x3c, !PT ;  /* 0x0000003000087812 */ /* 0x000fca00078e3cff */
[----:B------:R1:W-:Y:S01]  /*25b0*/  STS.128 [R8+UR8], R52 ;  /* 0x0000003408007988 */ /* 0x0003e20008000c08 */
[----:B------:R2:W-:Y:S06]  /*25c0*/  MEMBAR.ALL.CTA ;  /* 0x0000000000007992 */ /* 0x0005ec0000008000 */
[----:B--2---:R-:W2:Y:S02]  /*25d0*/  FENCE.VIEW.ASYNC.S ;  /* 0x00000000000073c6 */ /* 0x004ea40000000000 */
[----:B--2---:R-:W-:Y:S06]  /*25e0*/  BAR.SYNC.DEFER_BLOCKING 0x0 ;  /* 0x0000000000007b1d */ /* 0x004fec0000010000 */
[----:B------:R1:W-:Y:S01]  /*25f0*/  @UP1 UTMASTG.2D [UR4], [UR10] ;  /* 0x000000040a0013b5 */ /* 0x0003e20008008000 */
[----:B------:R0:W-:Y:S01]  /*2600*/  UTMACMDFLUSH ;  /* 0x00000000000079b7 */ /* 0x0001e20000000000 */
[----:B------:R-:W-:-:S04]  /*2610*/  DEPBAR.LE SB0, 0x0 ;  /* 0x000080000000791a */ /* 0x000fc80000000000 */
[----:B------:R-:W-:Y:S08]  /*2620*/  BAR.SYNC.DEFER_BLOCKING 0x0 ;  /* 0x0000000000007b1d */ /* 0x000ff00000010000 */
[----:B------:R-:W-:Y:S06]  /*2630*/  BAR.SYNC.DEFER_BLOCKING 0x0 ;  /* 0x0000000000007b1d */ /* 0x000fec0000010000 */
[----:B-1----:R-:W-:Y:S05]  /*2640*/  @P2 BRA `(.L_x_71) ;  /* 0x0000000000a02947 */ /* 0x002fea0003800000 */
[----:B------:R-:W1:Y:S01]  /*2650*/  S2UR UR5, SR_CgaCtaId ;  /* 0x00000000000579c3 */ /* 0x000e620000008800 */
[----:B------:R-:W-:Y:S01]  /*2660*/  NOP ;  /* 0x0000000000007918 */ /* 0x000fe20000000000 */
[----:B------:R-:W-:Y:S01]  /*2670*/  UMOV UR4, 0x50 ;  /* 0x0000005000047882 */ /* 0x000fe20000000000 */
[----:B------:R-:W-:Y:S02]  /*2680*/  IMAD.U32 R0, RZ, RZ, UR24 ;  /* 0x00000018ff007e24 */ /* 0x000fe4000f8e00ff */
[----:B------:R-:W-:Y:S02]  /*2690*/  IMAD.MOV.U32 R3, RZ, RZ, 0xff ;  /* 0x000000ffff037424 */ /* 0x000fe400078e00ff */
[----:B------:R-:W-:Y:S01]  /*26a0*/  IMAD.MOV.U32 R7, RZ, RZ, 0x1 ;  /* 0x00000001ff077424 */ /* 0x000fe200078e00ff */
[----:B------:R-:W-:-:S04]  /*26b0*/  LOP3.LUT R0, R0, 0xffff, RZ, 0xc0, !PT ;  /* 0x0000ffff00007812 */ /* 0x000fc800078ec0ff */
[----:B------:R-:W-:-:S05]  /*26c0*/  SHF.R.U32.HI R0, RZ, 0x5, R0 ;  /* 0x00000005ff007819 */ /* 0x000fca0000011600 */
[----:B------:R-:W-:Y:S01]  /*26d0*/  VIADD R2, R0, 0x10 ;  /* 0x0000001000027836 */ /* 0x000fe20000000000 */
[----:B------:R-:W-:Y:S01]  /*26e0*/  SHF.L.U32 R0, R3, R0, RZ ;  /* 0x0000000003007219 */ /* 0x000fe200000006ff */
[----:B-1----:R-:W-:-:S03]  /*26f0*/  ULEA UR6, UR5, UR4, 0x18 ;  /* 0x0000000405067291 */ /* 0x002fc6000f8ec0ff */
[----:B------:R-:W-:-:S04]  /*2700*/  SHF.L.U32 R3, R7, R2, RZ ;  /* 0x0000000207037219 */ /* 0x000fc800000006ff */
[----:B------:R-:W-:Y:S02]  /*2710*/  LOP3.LUT R0, R3, R0, RZ, 0xfc, !PT ;  /* 0x0000000003007212 */ /* 0x000fe400078efcff */
[----:B------:R-:W1:Y:S02]  /*2720*/  LDS R5, [UR6] ;  /* 0x00000006ff057984 */ /* 0x000e640008000800 */
[C---:B------:R-:W-:Y:S02]  /*2730*/  LOP3.LUT R2, R0.reuse, 0xffff, RZ, 0xc0, !PT ;  /* 0x0000ffff00027812 */ /* 0x040fe400078ec0ff */
[----:B-1----:R-:W-:-:S04]  /*2740*/  LOP3.LUT R3, R0, 0xffff, R5, 0x80, !PT ;  /* 0x0000ffff00037812 */ /* 0x002fc800078e8005 */
[----:B------:R-:W-:-:S13]  /*2750*/  ISETP.NE.AND P0, PT, R3, R2, PT ;  /* 0x000000020300720c */ /* 0x000fda0003f05270 */
[----:B------:R-:W-:Y:S05]  /*2760*/  @P0 BRA `(.L_x_72) ;  /* 0x0000000000500947 */ /* 0x000fea0003800000 */
[----:B------:R-:W-:Y:S02]  /*2770*/  SHF.R.U32.HI R5, RZ, 0x10, R5 ;  /* 0x00000010ff057819 */ /* 0x000fe40000011605 */
[----:B------:R-:W-:-:S04]  /*2780*/  SHF.R.U32.HI R2, RZ, 0x10, R0 ;  /* 0x00000010ff027819 */ /* 0x000fc80000011600 */
[----:B------:R-:W-:-:S04]  /*2790*/  LOP3.LUT R5, R5, R2, RZ, 0xc0, !PT ;  /* 0x0000000205057212 */ /* 0x000fc800078ec0ff */
[----:B------:R-:W-:-:S13]  /*27a0*/  ISETP.NE.AND P0, PT, R5, R2, PT ;  /* 0x000000020500720c */ /* 0x000fda0003f05270 */
[----:B------:R-:W-:Y:S05]  /*27b0*/  @P0 BRA `(.L_x_73) ;  /* 0x0000000000300947 */ /* 0x000fea0003800000 */
[----:B------:R-:W-:Y:S01]  /*27c0*/  R2UR UR4, R0 ;  /* 0x00000000000472ca */ /* 0x000fe200000e0000 */
[----:B------:R-:W-:Y:S01]  /*27d0*/  VOTEU.ANY UR5, UPT, PT ;  /* 0x0000000000057886 */ /* 0x000fe200038e0100 */
[----:B------:R-:W1:Y:S01]  /*27e0*/  S2R R0, SR_LANEID ;  /* 0x0000000000007919 */ /* 0x000e620000000000 */
[----:B------:R-:W-:-:S10]  /*27f0*/  UFLO.U32 UR5, UR5 ;  /* 0x00000005000572bd */ /* 0x000fd400080e0000 */
[----:B------:R-:W-:-:S06]  /*2800*/  ULOP3.LUT UR4, URZ, UR4, URZ, 0x33, !UPT ;  /* 0x00000004ff047292 */ /* 0x000fcc000f8e33ff */
[----:B------:R-:W-:-:S04]  /*2810*/  IMAD.U32 R2, RZ, RZ, UR4 ;  /* 0x00000004ff027e24 */ /* 0x000fc8000f8e00ff */
[----:B------:R-:W2:Y:S02]  /*2820*/  REDUX UR7, R2 ;  /* 0x00000000020773c4 */ /* 0x000ea40000000000 */
[----:B------:R3:W-:Y:S01]  /*2830*/  UTCATOMSWS.AND URZ, UR4 ;  /* 0x0000000400ff79e3 */ /* 0x0007e20008000000 */
[----:B-1----:R-:W-:Y:S01]  /*2840*/  ISETP.EQ.U32.AND P0, PT, R0, UR5, PT ;  /* 0x0000000500007c0c */ /* 0x002fe2000bf02070 */
[----:B--2---:R-:W-:-:S12]  /*2850*/  IMAD.U32 R0, RZ, RZ, UR7 ;  /* 0x00000007ff007e24 */ /* 0x004fd8000f8e00ff */
[----:B------:R3:W-:Y:S01]  /*2860*/  @P0 ATOMS.AND RZ, [UR6], R0 ;  /* 0x00000000ffff098c */ /* 0x0007e2000a800006 */
[----:B------:R-:W-:Y:S05]  /*2870*/  BRA `(.L_x_71) ;  /* 0x0000000000147947 */ /* 0x000fea0003800000 */
.L_x_73:
[----:B------:R-:W-:-:S07]  /*2880*/  MOV R2, 0x28a0 ;  /* 0x000028a000027802 */ /* 0x000fce0000000f00 */
[----:B------:R-:W-:Y:S05]  /*2890*/  CALL.REL.NOINC `($__internal_0_$__cuda_sm10x_tcgen05_guardrail_trap_col_being_dealloced_not_returned_by_alloc) ;  /* 0x0000000000447944 */ /* 0x000fea0003c00000 */
[----:B------:R-:W-:Y:S05]  /*28a0*/  BRA `(.L_x_71) ;  /* 0x0000000000087947 */ /* 0x000fea0003800000 */
.L_x_72:
[----:B------:R-:W-:-:S07]  /*28b0*/  MOV R2, 0x28d0 ;  /* 0x000028d000027802 */ /* 0x000fce0000000f00 */
[----:B------:R-:W-:Y:S05]  /*28c0*/  CALL.REL.NOINC `($__internal_2_$__cuda_sm10x_tcgen05_guardrail_trap_unallocated_columns_being_dealloced) ;  /* 0x0000000000507944 */ /* 0x000fea0003c00000 */
.L_x_71:
[----:B------:R-:W-:Y:S01]  /*28d0*/  NOP ;  /* 0x0000000000007918 */ /* 0x000fe20000000000 */
[----:B---3--:R-:W-:Y:S05]  /*28e0*/  EXIT ;  /* 0x000000000000794d */ /* 0x008fea0003800000 */
.L_x_58:
[----:B------:R-:W1:Y:S02]  /*28f0*/  SYNCS.PHASECHK.TRANS64.TRYWAIT P0, [UR8+0x7800], RZ ;  /* 0x007800ffff0075a7 */ /* 0x000e640008001108 */
[----:B-1----:R-:W-:Y:S05]  /*2900*/  @!P0 BRA `(.L_x_58) ;  /* 0xfffffffc00f88947 */ /* 0x002fea000383ffff */
[----:B------:R-:W-:Y:S05]  /*2910*/  BRA `(.L_x_74) ;  /* 0xfffffff000747947 */ /* 0x000fea000383ffff */
.L_x_60:
[----:B------:R-:W1:Y:S02]  /*2920*/  SYNCS.PHASECHK.TRANS64.TRYWAIT P1, [UR8+0x7820], RZ ;  /* 0x007820ffff0075a7 */ /* 0x000e640008021108 */
[----:B-1----:R-:W-:Y:S05]  /*2930*/  @!P1 BRA `(.L_x_60) ;  /* 0xfffffffc00f89947 */ /* 0x002fea000383ffff */
[----:B------:R-:W-:Y:S05]  /*2940*/  BRA `(.L_x_75) ;  /* 0xfffffff000c87947 */ /* 0x000fea000383ffff */
.L_x_61:
[----:B------:R-:W2:Y:S02]  /*2950*/  SYNCS.PHASECHK.TRANS64.TRYWAIT P0, [UR16+0x7800], R3 ;  /* 0x00780003ff0075a7 */ /* 0x000ea40008001110 */
[----:B--2---:R-:W-:Y:S05]  /*2960*/  @!P0 BRA `(.L_x_61) ;  /* 0xfffffffc00f88947 */ /* 0x004fea000383ffff */
[----:B------:R-:W-:Y:S05]  /*2970*/  BRA `(.L_x_76) ;  /* 0xfffffff400507947 */ /* 0x000fea000383ffff */
.L_x_63:
[----:B------:R-:W2:Y:S02]  /*2980*/  SYNCS.PHASECHK.TRANS64.TRYWAIT P0, [UR16+0x7820], R3 ;  /* 0x00782003ff0075a7 */ /* 0x000ea40008001110 */
[----:B--2---:R-:W-:Y:S05]  /*2990*/  @!P0 BRA `(.L_x_63) ;  /* 0xfffffffc00f88947 */ /* 0x004fea000383ffff */
[----:B------:R-:W-:Y:S05]  /*29a0*/  BRA `(.L_x_77) ;  /* 0xfffffff400a07947 */ /* 0x000fea000383ffff */
        .weak           $__internal_0_$__cuda_sm10x_tcgen05_guardrail_trap_col_being_dealloced_not_returned_by_alloc
        .type           $__internal_0_$__cuda_sm10x_tcgen05_guardrail_trap_col_being_dealloced_not_returned_by_alloc,@function
        .size           $__internal_0_$__cuda_sm10x_tcgen05_guardrail_trap_col_being_dealloced_not_returned_by_alloc,($__internal_1_$__cuda_sm10x_tcgen05_guardrail_trap_phase_invalid_during_alloc - $__internal_0_$__cuda_sm10x_tcgen05_guardrail_trap_col_being_dealloced_not_returned_by_alloc)
$__internal_0_$__cuda_sm10x_tcgen05_guardrail_trap_col_being_dealloced_not_returned_by_alloc:
[----:B------:R-:W-:Y:S05]  /*29b0*/  BPT.TRAP 0x1 ;  /* 0x000000040000795c */ /* 0x000fea0000300000 */
[----:B------:R-:W-:-:S04]  /*29c0*/  IMAD.MOV.U32 R3, RZ, RZ, 0x0 ;  /* 0x00000000ff037424 */ /* 0x000fc800078e00ff */
[----:B------:R-:W-:Y:S05]  /*29d0*/  RET.REL.NODEC R2 `(gluon_tcgen05) ;  /* 0xffffffd402887950 */ /* 0x000fea0003c3ffff */
        .weak           $__internal_1_$__cuda_sm10x_tcgen05_guardrail_trap_phase_invalid_during_alloc
        .type           $__internal_1_$__cuda_sm10x_tcgen05_guardrail_trap_phase_invalid_during_alloc,@function
        .size           $__internal_1_$__cuda_sm10x_tcgen05_guardrail_trap_phase_invalid_during_alloc,($__internal_2_$__cuda_sm10x_tcgen05_guardrail_trap_unallocated_columns_being_dealloced - $__internal_1_$__cuda_sm10x_tcgen05_guardrail_trap_phase_invalid_during_alloc)
$__internal_1_$__cuda_sm10x_tcgen05_guardrail_trap_phase_invalid_during_alloc:
[----:B------:R-:W-:Y:S05]  /*29e0*/  BPT.TRAP 0x1 ;  /* 0x000000040000795c */ /* 0x000fea0000300000 */
[----:B------:R-:W-:-:S04]  /*29f0*/  IMAD.MOV.U32 R3, RZ, RZ, 0x0 ;  /* 0x00000000ff037424 */ /* 0x000fc800078e00ff */
[----:B------:R-:W-:Y:S05]  /*2a00*/  RET.REL.NODEC R2 `(gluon_tcgen05) ;  /* 0xffffffd4027c7950 */ /* 0x000fea0003c3ffff */
        .weak           $__internal_2_$__cuda_sm10x_tcgen05_guardrail_trap_unallocated_columns_being_dealloced
        .type           $__internal_2_$__cuda_sm10x_tcgen05_guardrail_trap_unallocated_columns_being_dealloced,@function
        .size           $__internal_2_$__cuda_sm10x_tcgen05_guardrail_trap_unallocated_columns_being_dealloced,(.L_x_81 - $__internal_2_$__cuda_sm10x_tcgen05_guardrail_trap_unallocated_columns_being_dealloced)
$__internal_2_$__cuda_sm10x_tcgen05_guardrail_trap_unallocated_columns_being_dealloced:
[----:B------:R-:W-:Y:S05]  /*2a10*/  BPT.TRAP 0x1 ;  /* 0x000000040000795c */ /* 0x000fea0000300000 */
[----:B------:R-:W-:-:S04]  /*2a20*/  IMAD.MOV.U32 R3, RZ, RZ, 0x0 ;  /* 0x00000000ff037424 */ /* 0x000fc800078e00ff */
[----:B------:R-:W-:Y:S05]  /*2a30*/  RET.REL.NODEC R2 `(gluon_tcgen05) ;  /* 0xffffffd402707950 */ /* 0x000fea0003c3ffff */
.L_x_78:
[----:B------:R-:W-:-:S00]  /*2a40*/  BRA `(.L_x_78) ;  /* 0xfffffffc00fc7947 */ /* 0x000fc0000383ffff */
[----:B------:R-:W-:-:S00]  /*2a50*/  NOP ;  /* 0x0000000000007918 */ /* 0x000fc00000000000 */
        /* <DEDUP_REMOVED lines=10> */
.L_x_81:


//--------------------- .nv.shared.gluon_tcgen05  --------------------------
	.section	.nv.shared.gluon_tcgen05,"aw",@nobits
	.sectionflags	@""
	.align	16
	.zero		1024


//--------------------- .nv.shared.reserved.0     --------------------------
	.section	.nv.shared.reserved.0,"aw",@nobits
	.align	8
	.weak		__nv_reservedSMEM_offset_0_alias
	.size		__nv_reservedSMEM_offset_0_alias, 0, 64
	.other		__nv_reservedSMEM_offset_0_alias,@"STO_CUDA_RESERVED_SHARED STV_DEFAULT"
__nv_reservedSMEM_offset_0_alias:
	.zero		0
.nv.shared.reserved.0:
	.zero		64
	.weak		__nv_reservedSMEM_allocation_phase
	.type		__nv_reservedSMEM_allocation_phase,@object
	.size		__nv_reservedSMEM_allocation_phase,(.L_0 - __nv_reservedSMEM_allocation_phase)
__nv_reservedSMEM_allocation_phase:
	.zero		1
.L_0:
	.zero		7
	.weak		__nv_reservedSMEM_devtool_atexit_pc
	.type		__nv_reservedSMEM_devtool_atexit_pc,@object
	.size		__nv_reservedSMEM_devtool_atexit_pc,(__nv_reservedSMEM_allocation_mask - __nv_reservedSMEM_devtool_atexit_pc)
__nv_reservedSMEM_devtool_atexit_pc:
	.zero		8
	.weak		__nv_reservedSMEM_allocation_mask
	.type		__nv_reservedSMEM_allocation_mask,@object
	.size		__nv_reservedSMEM_allocation_mask,(.L_2 - __nv_reservedSMEM_allocation_mask)
__nv_reservedSMEM_allocation_mask:
	.zero		4
.L_2:


//--------------------- .nv.constant0.gluon_tcgen05 --------------------------
	.section	.nv.constant0.gluon_tcgen05,"a",@progbits
	.sectionflags	@""
	.align	4
.nv.constant0.gluon_tcgen05:
	.zero		976


//--------------------- SYMBOLS --------------------------

	.type		.nv.reservedSmem.offset0,@object
	.size		.nv.reservedSmem.offset0,0x4
	.type		.nv.reservedSmem.cap,@object
	.size		.nv.reservedSmem.cap,0x4
